// auto-generated by cutlass_sweep.conv — config: {"arch": "sm_100", "cluster_m": 2, "cluster_n": 1, "conv_kind": "dgrad", "dtype": "bf16", "ndim": 3, "tile_k": 64, "tile_m": 128, "tile_n": 128}
#include "cutlass/cutlass.h"
#include "cute/tensor.hpp"
#include "cutlass/kernel_hardware_info.hpp"
#include "cutlass/conv/convolution.h"
#include "cutlass/conv/dispatch_policy.hpp"
#include "cutlass/conv/collective/collective_builder.hpp"
#include "cutlass/conv/kernel/conv_universal.hpp"
#include "cutlass/conv/device/conv_universal_adapter.hpp"
#include "cutlass/epilogue/collective/collective_builder.hpp"

using namespace cute;
using Elem = cutlass::bfloat16_t;
using Acc  = float;
using LayoutAB = cutlass::layout::TensorNDHWC;
using LayoutC  = cutlass::layout::TensorNDHWC;
constexpr auto ConvOp = cutlass::conv::Operator::kDgrad;
using TileShape    = Shape<_128, _128, Shape<_64>>;
using ClusterShape = Shape<_2, _1, _1>;

using CollectiveEpilogue = typename cutlass::epilogue::collective::CollectiveBuilder<
    cutlass::arch::Sm100, cutlass::arch::OpClassTensorOp,
    TileShape, ClusterShape,
    cutlass::epilogue::collective::EpilogueTileAuto,
    Acc, Acc,
    Elem, LayoutC, 128 / cutlass::sizeof_bits<Elem>::value,
    Elem, LayoutC, 128 / cutlass::sizeof_bits<Elem>::value,
    cutlass::epilogue::collective::EpilogueScheduleAuto
  >::CollectiveOp;

using CollectiveMainloop = typename cutlass::conv::collective::CollectiveBuilder<
    cutlass::arch::Sm100, cutlass::arch::OpClassTensorOp, ConvOp,
    Elem, LayoutAB, 128 / cutlass::sizeof_bits<Elem>::value,
    Elem, LayoutAB, 128 / cutlass::sizeof_bits<Elem>::value,
    Acc,
    TileShape, ClusterShape,
    cutlass::conv::collective::StageCountAutoCarveout<
        static_cast<int>(sizeof(typename CollectiveEpilogue::SharedStorage))>,
    cutlass::conv::collective::KernelScheduleAuto
  >::CollectiveOp;

using ProblemShape = cutlass::conv::ConvProblemShape<
    ConvOp, CollectiveMainloop::DispatchPolicy::NumSpatialDimensions>;
using ConvKernel = cutlass::conv::kernel::ConvUniversal<
    ProblemShape, CollectiveMainloop, CollectiveEpilogue>;
using Conv = cutlass::conv::device::ConvUniversalAdapter<ConvKernel>;

auto* _anchor = &cutlass::device_kernel<ConvKernel>;


// ===== COMPILED SASS (sm_100a) =====

	.target	sm_100a

	.elftype	@"ET_EXEC"


//--------------------- .note.nv.tkinfo           --------------------------
	.section	.note.nv.tkinfo,"",@"SHT_NOTE"
	.sectionflags	@"SHF_NOTE_NV_TKINFO"
	.tkinfo
        /*0018*/ 	.word	0x00000002
        /*0030*/ 	.string	""
        /*0030*/ 	.string	"ptxas"
        /*0030*/ 	.string	"Cuda compilation tools, release 13.0, V13.0.88"
        /*0030*/ 	.string	"Build cuda_13.0.r13.0/compiler.36424714_0"
        /*0030*/ 	.string	"-arch sm_100a -m 64 "



//--------------------- .note.nv.cuinfo           --------------------------
	.section	.note.nv.cuinfo,"",@"SHT_NOTE"
	.sectionflags	@"SHF_NOTE_NV_CUINFO"
        /*0018*/ 	.short	0x0002
        /*001a*/ 	.short	0x0064
        /*001c*/ 	.short	0x0082
	.zero		2


//--------------------- .nv.info                  --------------------------
	.section	.nv.info,"",@"SHT_CUDA_INFO"
	.align	4


	//----- nvinfo : EIATTR_REGCOUNT
	.align		4
        /*0000*/ 	.byte	0x04, 0x2f
        /*0002*/ 	.short	(.L_19 - .L_18)
	.align		4
.L_18:
        /*0004*/ 	.word	index@(_ZN7cutlass13device_kernelINS_4conv6kernel13ConvUniversalINS1_16ConvProblemShapeILNS1_8OperatorE1ELi3EEENS1_10collective14CollectiveConvINS1_47MainloopSm100TmaUmmaWarpSpecializedImplicitGemmILS5_1ELi13ELi3ELi1ELi2EN4cute5tupleIJNSA_1CILi2EEENSC_ILi1EEESE_EEEEENSB_IJNSC_ILi128EEESH_NSB_IJNSC_ILi64EEEEEEEEENS_10bfloat16_tESL_NSA_8TiledMMAINSA_8MMA_AtomIJNSA_26SM100_MMA_F16BF16_2x1SM_SSISL_SL_fLi128ELi128ELNSA_4UMMA5MajorE0ELSQ_1ELNSP_7ScaleInE0ELSR_0EEEEEENSA_6LayoutINSB_IJSE_SE_SE_EEENSB_IJNSC_ILi0EEESW_SW_EEEEENSB_IJNSA_10UnderscoreESZ_SZ_EEEEENS7_6detail27Sm100ImplicitGemmTileTraitsINSA_25SM100_TMA_2SM_LOAD_IM2COLENSA_14ComposedLayoutINSA_7SwizzleILi3ELi4ELi3EEENSA_18smem_ptr_flag_bitsILi16EEENSU_INSB_IJNSC_ILi8EEESI_EEENSB_IJSI_SE_EEEEEEEvEENS13_INSA_18SM100_TMA_2SM_LOADENS15_IS17_S19_NSU_INSB_IJSI_S1A_EEENSB_IJSE_SI_EEEEEEEvEEEENS_8epilogue10collective18CollectiveEpilogueINS1N_23Sm100TmaWarpSpecializedILi4ELi2ELi16ELb1ELb0EEEJNSB_IJSI_SH_SJ_EEENSB_IJNSU_ISI_SE_EENSU_INSB_IJNSC_ILi16EEESD_EEES1I_EEEEESL_NSB_IJNSB_IJllllEEESE_SW_EEESL_S1Z_NS1N_6fusion15FusionCallbacksIS1R_NS20_17LinearCombinationISL_fSL_fLNS_15FloatRoundStyleE2EEES1S_S1X_JEEENSA_5SM1004TMEM4LOAD26SM100_TMEM_LOAD_32dp32b16xENSA_20SM90_TMA_LOAD_IM2COLENS15_INS16_ILi1ELi4ELi3EEES19_NSU_INSB_IJS1A_S1U_EEENSB_IJS1U_SE_EEEEEEENSA_39AutoVectorizingCopyWithAssumedAlignmentILi128EEENSA_21SM90_TMA_STORE_IM2COLES2F_S2H_S2H_EEEvvEEEEvNT_6ParamsE)
        /*0008*/ 	.word	0x0000004b


	//----- nvinfo : EIATTR_FRAME_SIZE
	.align		4
.L_19:
        /*000c*/ 	.byte	0x04, 0x11
        /*000e*/ 	.short	(.L_21 - .L_20)
	.align		4
.L_20:
        /*0010*/ 	.word	index@($__internal_2_$__cuda_sm10x_tcgen05_guardrail_trap_unallocated_columns_being_dealloced)
        /*0014*/ 	.word	0x00000008


	//----- nvinfo : EIATTR_FRAME_SIZE
	.align		4
.L_21:
        /*0018*/ 	.byte	0x04, 0x11
        /*001a*/ 	.short	(.L_23 - .L_22)
	.align		4
.L_22:
        /*001c*/ 	.word	index@($__internal_1_$__cuda_sm10x_tcgen05_guardrail_trap_phase_invalid_during_alloc)
        /*0020*/ 	.word	0x00000008


	//----- nvinfo : EIATTR_FRAME_SIZE
	.align		4
.L_23:
        /*0024*/ 	.byte	0x04, 0x11
        /*0026*/ 	.short	(.L_25 - .L_24)
	.align		4
.L_24:
        /*0028*/ 	.word	index@($__internal_0_$__cuda_sm10x_tcgen05_guardrail_trap_col_being_dealloced_not_returned_by_alloc)
        /*002c*/ 	.word	0x00000008


	//----- nvinfo : EIATTR_FRAME_SIZE
	.align		4
.L_25:
        /*0030*/ 	.byte	0x04, 0x11
        /*0032*/ 	.short	(.L_27 - .L_26)
	.align		4
.L_26:
        /*0034*/ 	.word	index@(_ZN7cutlass13device_kernelINS_4conv6kernel13ConvUniversalINS1_16ConvProblemShapeILNS1_8OperatorE1ELi3EEENS1_10collective14CollectiveConvINS1_47MainloopSm100TmaUmmaWarpSpecializedImplicitGemmILS5_1ELi13ELi3ELi1ELi2EN4cute5tupleIJNSA_1CILi2EEENSC_ILi1EEESE_EEEEENSB_IJNSC_ILi128EEESH_NSB_IJNSC_ILi64EEEEEEEEENS_10bfloat16_tESL_NSA_8TiledMMAINSA_8MMA_AtomIJNSA_26SM100_MMA_F16BF16_2x1SM_SSISL_SL_fLi128ELi128ELNSA_4UMMA5MajorE0ELSQ_1ELNSP_7ScaleInE0ELSR_0EEEEEENSA_6LayoutINSB_IJSE_SE_SE_EEENSB_IJNSC_ILi0EEESW_SW_EEEEENSB_IJNSA_10UnderscoreESZ_SZ_EEEEENS7_6detail27Sm100ImplicitGemmTileTraitsINSA_25SM100_TMA_2SM_LOAD_IM2COLENSA_14ComposedLayoutINSA_7SwizzleILi3ELi4ELi3EEENSA_18smem_ptr_flag_bitsILi16EEENSU_INSB_IJNSC_ILi8EEESI_EEENSB_IJSI_SE_EEEEEEEvEENS13_INSA_18SM100_TMA_2SM_LOADENS15_IS17_S19_NSU_INSB_IJSI_S1A_EEENSB_IJSE_SI_EEEEEEEvEEEENS_8epilogue10collective18CollectiveEpilogueINS1N_23Sm100TmaWarpSpecializedILi4ELi2ELi16ELb1ELb0EEEJNSB_IJSI_SH_SJ_EEENSB_IJNSU_ISI_SE_EENSU_INSB_IJNSC_ILi16EEESD_EEES1I_EEEEESL_NSB_IJNSB_IJllllEEESE_SW_EEESL_S1Z_NS1N_6fusion15FusionCallbacksIS1R_NS20_17LinearCombinationISL_fSL_fLNS_15FloatRoundStyleE2EEES1S_S1X_JEEENSA_5SM1004TMEM4LOAD26SM100_TMEM_LOAD_32dp32b16xENSA_20SM90_TMA_LOAD_IM2COLENS15_INS16_ILi1ELi4ELi3EEES19_NSU_INSB_IJS1A_S1U_EEENSB_IJS1U_SE_EEEEEEENSA_39AutoVectorizingCopyWithAssumedAlignmentILi128EEENSA_21SM90_TMA_STORE_IM2COLES2F_S2H_S2H_EEEvvEEEEvNT_6ParamsE)
        /*0038*/ 	.word	0x00000008


	//----- nvinfo : EIATTR_MIN_STACK_SIZE
	.align		4
.L_27:
        /*003c*/ 	.byte	0x04, 0x12
        /*003e*/ 	.short	(.L_29 - .L_28)
	.align		4
.L_28:
        /*0040*/ 	.word	index@(_ZN7cutlass13device_kernelINS_4conv6kernel13ConvUniversalINS1_16ConvProblemShapeILNS1_8OperatorE1ELi3EEENS1_10collective14CollectiveConvINS1_47MainloopSm100TmaUmmaWarpSpecializedImplicitGemmILS5_1ELi13ELi3ELi1ELi2EN4cute5tupleIJNSA_1CILi2EEENSC_ILi1EEESE_EEEEENSB_IJNSC_ILi128EEESH_NSB_IJNSC_ILi64EEEEEEEEENS_10bfloat16_tESL_NSA_8TiledMMAINSA_8MMA_AtomIJNSA_26SM100_MMA_F16BF16_2x1SM_SSISL_SL_fLi128ELi128ELNSA_4UMMA5MajorE0ELSQ_1ELNSP_7ScaleInE0ELSR_0EEEEEENSA_6LayoutINSB_IJSE_SE_SE_EEENSB_IJNSC_ILi0EEESW_SW_EEEEENSB_IJNSA_10UnderscoreESZ_SZ_EEEEENS7_6detail27Sm100ImplicitGemmTileTraitsINSA_25SM100_TMA_2SM_LOAD_IM2COLENSA_14ComposedLayoutINSA_7SwizzleILi3ELi4ELi3EEENSA_18smem_ptr_flag_bitsILi16EEENSU_INSB_IJNSC_ILi8EEESI_EEENSB_IJSI_SE_EEEEEEEvEENS13_INSA_18SM100_TMA_2SM_LOADENS15_IS17_S19_NSU_INSB_IJSI_S1A_EEENSB_IJSE_SI_EEEEEEEvEEEENS_8epilogue10collective18CollectiveEpilogueINS1N_23Sm100TmaWarpSpecializedILi4ELi2ELi16ELb1ELb0EEEJNSB_IJSI_SH_SJ_EEENSB_IJNSU_ISI_SE_EENSU_INSB_IJNSC_ILi16EEESD_EEES1I_EEEEESL_NSB_IJNSB_IJllllEEESE_SW_EEESL_S1Z_NS1N_6fusion15FusionCallbacksIS1R_NS20_17LinearCombinationISL_fSL_fLNS_15FloatRoundStyleE2EEES1S_S1X_JEEENSA_5SM1004TMEM4LOAD26SM100_TMEM_LOAD_32dp32b16xENSA_20SM90_TMA_LOAD_IM2COLENS15_INS16_ILi1ELi4ELi3EEES19_NSU_INSB_IJS1A_S1U_EEENSB_IJS1U_SE_EEEEEEENSA_39AutoVectorizingCopyWithAssumedAlignmentILi128EEENSA_21SM90_TMA_STORE_IM2COLES2F_S2H_S2H_EEEvvEEEEvNT_6ParamsE)
        /*0044*/ 	.word	0x00000008
.L_29:


//--------------------- .nv.compat                --------------------------
	.section	.nv.compat,"",@"SHT_CUDA_COMPAT_INFO"
	.align	4
        /*0000*/ 	.byte	0x02, 0x09, 0x01, 0x00, 0x02, 0x02, 0x02, 0x00, 0x02, 0x05, 0x05, 0x00, 0x03, 0x07, 0x01, 0x01
        /*0010*/ 	.byte	0x02, 0x03, 0x01, 0x00, 0x02, 0x06, 0x01, 0x00, 0x04, 0x0b, 0x08, 0x00, 0x09, 0x00, 0x00, 0x00
        /*0020*/ 	.byte	0x00, 0x00, 0x00, 0x00


//--------------------- .nv.info._ZN7cutlass13device_kernelINS_4conv6kernel13ConvUniversalINS1_16ConvProblemShapeILNS1_8OperatorE1ELi3EEENS1_10collective14CollectiveConvINS1_47MainloopSm100TmaUmmaWarpSpecializedImplicitGemmILS5_1ELi13ELi3ELi1ELi2EN4cute5tupleIJNSA_1CILi2EEENSC_ILi1EEESE_EEEEENSB_IJNSC_ILi128EEESH_NSB_IJNSC_ILi64EEEEEEEEENS_10bfloat16_tESL_NSA_8TiledMMAINSA_8MMA_AtomIJNSA_26SM100_MMA_F16BF16_2x1SM_SSISL_SL_fLi128ELi128ELNSA_4UMMA5MajorE0ELSQ_1ELNSP_7ScaleInE0ELSR_0EEEEEENSA_6LayoutINSB_IJSE_SE_SE_EEENSB_IJNSC_ILi0EEESW_SW_EEEEENSB_IJNSA_10UnderscoreESZ_SZ_EEEEENS7_6detail27Sm100ImplicitGemmTileTraitsINSA_25SM100_TMA_2SM_LOAD_IM2COLENSA_14ComposedLayoutINSA_7SwizzleILi3ELi4ELi3EEENSA_18smem_ptr_flag_bitsILi16EEENSU_INSB_IJNSC_ILi8EEESI_EEENSB_IJSI_SE_EEEEEEEvEENS13_INSA_18SM100_TMA_2SM_LOADENS15_IS17_S19_NSU_INSB_IJSI_S1A_EEENSB_IJSE_SI_EEEEEEEvEEEENS_8epilogue10collective18CollectiveEpilogueINS1N_23Sm100TmaWarpSpecializedILi4ELi2ELi16ELb1ELb0EEEJNSB_IJSI_SH_SJ_EEENSB_IJNSU_ISI_SE_EENSU_INSB_IJNSC_ILi16EEESD_EEES1I_EEEEESL_NSB_IJNSB_IJllllEEESE_SW_EEESL_S1Z_NS1N_6fusion15FusionCallbacksIS1R_NS20_17LinearCombinationISL_fSL_fLNS_15FloatRoundStyleE2EEES1S_S1X_JEEENSA_5SM1004TMEM4LOAD26SM100_TMEM_LOAD_32dp32b16xENSA_20SM90_TMA_LOAD_IM2COLENS15_INS16_ILi1ELi4ELi3EEES19_NSU_INSB_IJS1A_S1U_EEENSB_IJS1U_SE_EEEEEEENSA_39AutoVectorizingCopyWithAssumedAlignmentILi128EEENSA_21SM90_TMA_STORE_IM2COLES2F_S2H_S2H_EEEvvEEEEvNT_6ParamsE --------------------------
	.section	.nv.info._ZN7cutlass13device_kernelINS_4conv6kernel13ConvUniversalINS1_16ConvProblemShapeILNS1_8OperatorE1ELi3EEENS1_10collective14CollectiveConvINS1_47MainloopSm100TmaUmmaWarpSpecializedImplicitGemmILS5_1ELi13ELi3ELi1ELi2EN4cute5tupleIJNSA_1CILi2EEENSC_ILi1EEESE_EEEEENSB_IJNSC_ILi128EEESH_NSB_IJNSC_ILi64EEEEEEEEENS_10bfloat16_tESL_NSA_8TiledMMAINSA_8MMA_AtomIJNSA_26SM100_MMA_F16BF16_2x1SM_SSISL_SL_fLi128ELi128ELNSA_4UMMA5MajorE0ELSQ_1ELNSP_7ScaleInE0ELSR_0EEEEEENSA_6LayoutINSB_IJSE_SE_SE_EEENSB_IJNSC_ILi0EEESW_SW_EEEEENSB_IJNSA_10UnderscoreESZ_SZ_EEEEENS7_6detail27Sm100ImplicitGemmTileTraitsINSA_25SM100_TMA_2SM_LOAD_IM2COLENSA_14ComposedLayoutINSA_7SwizzleILi3ELi4ELi3EEENSA_18smem_ptr_flag_bitsILi16EEENSU_INSB_IJNSC_ILi8EEESI_EEENSB_IJSI_SE_EEEEEEEvEENS13_INSA_18SM100_TMA_2SM_LOADENS15_IS17_S19_NSU_INSB_IJSI_S1A_EEENSB_IJSE_SI_EEEEEEEvEEEENS_8epilogue10collective18CollectiveEpilogueINS1N_23Sm100TmaWarpSpecializedILi4ELi2ELi16ELb1ELb0EEEJNSB_IJSI_SH_SJ_EEENSB_IJNSU_ISI_SE_EENSU_INSB_IJNSC_ILi16EEESD_EEES1I_EEEEESL_NSB_IJNSB_IJllllEEESE_SW_EEESL_S1Z_NS1N_6fusion15FusionCallbacksIS1R_NS20_17LinearCombinationISL_fSL_fLNS_15FloatRoundStyleE2EEES1S_S1X_JEEENSA_5SM1004TMEM4LOAD26SM100_TMEM_LOAD_32dp32b16xENSA_20SM90_TMA_LOAD_IM2COLENS15_INS16_ILi1ELi4ELi3EEES19_NSU_INSB_IJS1A_S1U_EEENSB_IJS1U_SE_EEEEEEENSA_39AutoVectorizingCopyWithAssumedAlignmentILi128EEENSA_21SM90_TMA_STORE_IM2COLES2F_S2H_S2H_EEEvvEEEEvNT_6ParamsE,"",@"SHT_CUDA_INFO"
	.sectionflags	@""
	.align	4


	//----- nvinfo : EIATTR_CUDA_API_VERSION
	.align		4
        /*0000*/ 	.byte	0x04, 0x37
        /*0002*/ 	.short	(.L_31 - .L_30)
.L_30:
        /*0004*/ 	.word	0x00000082


	//----- nvinfo : EIATTR_KPARAM_INFO
	.align		4
.L_31:
        /*0008*/ 	.byte	0x04, 0x17
        /*000a*/ 	.short	(.L_33 - .L_32)
.L_32:
        /*000c*/ 	.word	0x00000000
        /*0010*/ 	.short	0x0000
        /*0012*/ 	.short	0x0000
        /*0014*/ 	.byte	0x00, 0xf0, 0x01, 0x24


	//----- nvinfo : EIATTR_AT_ENTRY_FRAGMENTS
	.align		4
.L_33:
        /*0018*/ 	.byte	0x04, 0x4f
        /*001a*/ 	.short	(.L_35 - .L_34)


	//   ....[0]....
.L_34:
        /*001c*/ 	.word	0x00000007


	//----- nvinfo : EIATTR_RESERVED_SMEM_USED
	.align		4
.L_35:
        /*0020*/ 	.byte	0x01, 0x41
	.zero		2


	//----- nvinfo : EIATTR_SPARSE_MMA_MASK
	.align		4
        /*0024*/ 	.byte	0x03, 0x50
        /*0026*/ 	.short	0x0000


	//----- nvinfo : EIATTR_TCGEN05_2CTA_USED
	.align		4
        /*0028*/ 	.byte	0x01, 0x52
	.zero		2


	//----- nvinfo : EIATTR_MAXREG_COUNT
	.align		4
        /*002c*/ 	.byte	0x03, 0x1b
        /*002e*/ 	.short	0x00ff


	//----- nvinfo : EIATTR_NUM_BARRIERS
	.align		4
        /*0030*/ 	.byte	0x02, 0x4c
        /*0032*/ 	.byte	0x07
	.zero		1


	//----- nvinfo : EIATTR_EXTERNS
	.align		4
        /*0034*/ 	.byte	0x04, 0x0f
        /*0036*/ 	.short	(.L_37 - .L_36)


	//   ....[0]....
	.align		4
.L_36:
        /*0038*/ 	.word	index@(__assertfail)


	//----- nvinfo : EIATTR_MERCURY_ISA_VERSION
	.align		4
.L_37:
        /*003c*/ 	.byte	0x03, 0x5f
        /*003e*/ 	.short	0x0101


	//----- nvinfo : EIATTR_INT_WARP_WIDE_INSTR_OFFSETS
	.align		4
        /*0040*/ 	.byte	0x04, 0x31
        /*0042*/ 	.short	(.L_39 - .L_38)


	//   ....[0]....
.L_38:
        /*0044*/ 	.word	0x00000da0


	//   ....[1]....
        /*0048*/ 	.word	0x00000e50


	//   ....[2]....
        /*004c*/ 	.word	0x00004ad0


	//   ....[3]....
        /*0050*/ 	.word	0x00004af0


	//   ....[4]....
        /*0054*/ 	.word	0x00004b20


	//   ....[5]....
        /*0058*/ 	.word	0x00005890


	//   ....[6]....
        /*005c*/ 	.word	0x00005940


	//   ....[7]....
        /*0060*/ 	.word	0x000059c0


	//   ....[8]....
        /*0064*/ 	.word	0x00005a80


	//   ....[9]....
        /*0068*/ 	.word	0x00005b60


	//   ....[10]....
        /*006c*/ 	.word	0x00005bf0


	//   ....[11]....
        /*0070*/ 	.word	0x00005c80


	//   ....[12]....
        /*0074*/ 	.word	0x00005d80


	//   ....[13]....
        /*0078*/ 	.word	0x00005e10


	//   ....[14]....
        /*007c*/ 	.word	0x00005eb0


	//   ....[15]....
        /*0080*/ 	.word	0x00006000


	//   ....[16]....
        /*0084*/ 	.word	0x00006070


	//----- nvinfo : EIATTR_COOP_GROUP_MASK_REGIDS
	.align		4
.L_39:
        /*0088*/ 	.byte	0x04, 0x29
        /*008a*/ 	.short	(.L_41 - .L_40)


	//   ....[0]....
.L_40:
        /*008c*/ 	.word	0xffffffff


	//   ....[1]....
        /*0090*/ 	.word	0xffffffff


	//   ....[2]....
        /*0094*/ 	.word	0xffffffff


	//   ....[3]....
        /*0098*/ 	.word	0xffffffff


	//   ....[4]....
        /*009c*/ 	.word	0xffffffff


	//   ....[5]....
        /*00a0*/ 	.word	0xffffffff


	//   ....[6]....
        /*00a4*/ 	.word	0xffffffff


	//   ....[7]....
        /*00a8*/ 	.word	0xffffffff


	//   ....[8]....
        /*00ac*/ 	.word	0xffffffff


	//   ....[9]....
        /*00b0*/ 	.word	0xffffffff


	//   ....[10]....
        /*00b4*/ 	.word	0xffffffff


	//   ....[11]....
        /*00b8*/ 	.word	0xffffffff


	//   ....[12]....
        /*00bc*/ 	.word	0xffffffff


	//----- nvinfo : EIATTR_COOP_GROUP_INSTR_OFFSETS
	.align		4
.L_41:
        /*00c0*/ 	.byte	0x04, 0x28
        /*00c2*/ 	.short	(.L_43 - .L_42)


	//   ....[0]....
.L_42:
        /*00c4*/ 	.word	0x000000d0


	//   ....[1]....
        /*00c8*/ 	.word	0x00000540


	//   ....[2]....
        /*00cc*/ 	.word	0x00000830


	//   ....[3]....
        /*00d0*/ 	.word	0x000009d0


	//   ....[4]....
        /*00d4*/ 	.word	0x00000ad0


	//   ....[5]....
        /*00d8*/ 	.word	0x00000c20


	//   ....[6]....
        /*00dc*/ 	.word	0x00000ec0


	//   ....[7]....
        /*00e0*/ 	.word	0x000027b0


	//   ....[8]....
        /*00e4*/ 	.word	0x000039a0


	//   ....[9]....
        /*00e8*/ 	.word	0x00003e70


	//   ....[10]....
        /*00ec*/ 	.word	0x00003ea0


	//   ....[11]....
        /*00f0*/ 	.word	0x000049e0


	//   ....[12]....
        /*00f4*/ 	.word	0x00004bf0


	//----- nvinfo : EIATTR_VRC_CTA_INIT_COUNT
	.align		4
.L_43:
        /*00f8*/ 	.byte	0x02, 0x4a
        /*00fa*/ 	.byte	0x80
	.zero		1


	//----- nvinfo : EIATTR_SYSCALL_OFFSETS
	.align		4
        /*00fc*/ 	.byte	0x04, 0x46
        /*00fe*/ 	.short	(.L_45 - .L_44)


	//   ....[0]....
.L_44:
        /*0100*/ 	.word	0x00006c50


	//   ....[1]....
        /*0104*/ 	.word	0x00006d40


	//   ....[2]....
        /*0108*/ 	.word	0x000076b0


	//   ....[3]....
        /*010c*/ 	.word	0x00008020


	//   ....[4]....
        /*0110*/ 	.word	0x00008900


	//   ....[5]....
        /*0114*/ 	.word	0x000091d0


	//----- nvinfo : EIATTR_MBARRIER_INSTR_OFFSETS
	.align		4
.L_45:
        /*0118*/ 	.byte	0x04, 0x39
        /*011a*/ 	.short	(.L_47 - .L_46)


	//   ....[0]....
.L_46:
        /*011c*/ 	.word	0x00000670
        /*0120*/ 	.word	0x000000ff
        /*0124*/ 	.word	0x00000000
        /*0128*/ 	.short	0x0100
        /*012a*/ 	.byte	0x04
	.zero		1


	//   ....[1]....
        /*012c*/ 	.word	0x00000680
        /*0130*/ 	.word	0x000000ff
        /*0134*/ 	.word	0x00000068
        /*0138*/ 	.short	0x0100
        /*013a*/ 	.byte	0x04
	.zero		1


	//   ....[2]....
        /*013c*/ 	.word	0x00000690
        /*0140*/ 	.word	0x000000ff
        /*0144*/ 	.word	0x00000008
        /*0148*/ 	.short	0x0100
        /*014a*/ 	.byte	0x04
	.zero		1


	//   ....[3]....
        /*014c*/ 	.word	0x000006a0
        /*0150*/ 	.word	0x000000ff
        /*0154*/ 	.word	0x00000070
        /*0158*/ 	.short	0x0100
        /*015a*/ 	.byte	0x04
	.zero		1


	//   ....[4]....
        /*015c*/ 	.word	0x000006b0
        /*0160*/ 	.word	0x000000ff
        /*0164*/ 	.word	0x00000010
        /*0168*/ 	.short	0x0100
        /*016a*/ 	.byte	0x04
	.zero		1


	//   ....[5]....
        /*016c*/ 	.word	0x000006c0
        /*0170*/ 	.word	0x000000ff
        /*0174*/ 	.word	0x00000078
        /*0178*/ 	.short	0x0100
        /*017a*/ 	.byte	0x04
	.zero		1


	//   ....[6]....
        /*017c*/ 	.word	0x000006d0
        /*0180*/ 	.word	0x000000ff
        /*0184*/ 	.word	0x00000018
        /*0188*/ 	.short	0x0100
        /*018a*/ 	.byte	0x04
	.zero		1


	//   ....[7]....
        /*018c*/ 	.word	0x000006e0
        /*0190*/ 	.word	0x000000ff
        /*0194*/ 	.word	0x00000080
        /*0198*/ 	.short	0x0100
        /*019a*/ 	.byte	0x04
	.zero		1


	//   ....[8]....
        /*019c*/ 	.word	0x000006f0
        /*01a0*/ 	.word	0x000000ff
        /*01a4*/ 	.word	0x00000020
        /*01a8*/ 	.short	0x0100
        /*01aa*/ 	.byte	0x04
	.zero		1


	//   ....[9]....
        /*01ac*/ 	.word	0x00000700
        /*01b0*/ 	.word	0x000000ff
        /*01b4*/ 	.word	0x00000088
        /*01b8*/ 	.short	0x0100
        /*01ba*/ 	.byte	0x04
	.zero		1


	//   ....[10]....
        /*01bc*/ 	.word	0x00000710
        /*01c0*/ 	.word	0x000000ff
        /*01c4*/ 	.word	0x00000028
        /*01c8*/ 	.short	0x0100
        /*01ca*/ 	.byte	0x04
	.zero		1


	//   ....[11]....
        /*01cc*/ 	.word	0x00000720
        /*01d0*/ 	.word	0x000000ff
        /*01d4*/ 	.word	0x00000090
        /*01d8*/ 	.short	0x0100
        /*01da*/ 	.byte	0x04
	.zero		1


	//   ....[12]....
        /*01dc*/ 	.word	0x00000730
        /*01e0*/ 	.word	0x000000ff
        /*01e4*/ 	.word	0x00000030
        /*01e8*/ 	.short	0x0100
        /*01ea*/ 	.byte	0x04
	.zero		1


	//   ....[13]....
        /*01ec*/ 	.word	0x00000740
        /*01f0*/ 	.word	0x000000ff
        /*01f4*/ 	.word	0x00000098
        /*01f8*/ 	.short	0x0100
        /*01fa*/ 	.byte	0x04
	.zero		1


	//   ....[14]....
        /*01fc*/ 	.word	0x00000750
        /*0200*/ 	.word	0x000000ff
        /*0204*/ 	.word	0x00000038
        /*0208*/ 	.short	0x0100
        /*020a*/ 	.byte	0x04
	.zero		1


	//   ....[15]....
        /*020c*/ 	.word	0x00000760
        /*0210*/ 	.word	0x000000ff
        /*0214*/ 	.word	0x000000a0
        /*0218*/ 	.short	0x0100
        /*021a*/ 	.byte	0x04
	.zero		1


	//   ....[16]....
        /*021c*/ 	.word	0x00000770
        /*0220*/ 	.word	0x000000ff
        /*0224*/ 	.word	0x00000040
        /*0228*/ 	.short	0x0100
        /*022a*/ 	.byte	0x04
	.zero		1


	//   ....[17]....
        /*022c*/ 	.word	0x00000780
        /*0230*/ 	.word	0x000000ff
        /*0234*/ 	.word	0x000000a8
        /*0238*/ 	.short	0x0100
        /*023a*/ 	.byte	0x04
	.zero		1


	//   ....[18]....
        /*023c*/ 	.word	0x00000790
        /*0240*/ 	.word	0x000000ff
        /*0244*/ 	.word	0x00000048
        /*0248*/ 	.short	0x0100
        /*024a*/ 	.byte	0x04
	.zero		1


	//   ....[19]....
        /*024c*/ 	.word	0x000007a0
        /*0250*/ 	.word	0x000000ff
        /*0254*/ 	.word	0x000000b0
        /*0258*/ 	.short	0x0100
        /*025a*/ 	.byte	0x04
	.zero		1


	//   ....[20]....
        /*025c*/ 	.word	0x000007b0
        /*0260*/ 	.word	0x000000ff
        /*0264*/ 	.word	0x00000050
        /*0268*/ 	.short	0x0100
        /*026a*/ 	.byte	0x04
	.zero		1


	//   ....[21]....
        /*026c*/ 	.word	0x000007c0
        /*0270*/ 	.word	0x000000ff
        /*0274*/ 	.word	0x000000b8
        /*0278*/ 	.short	0x0100
        /*027a*/ 	.byte	0x04
	.zero		1


	//   ....[22]....
        /*027c*/ 	.word	0x000007d0
        /*0280*/ 	.word	0x000000ff
        /*0284*/ 	.word	0x00000058
        /*0288*/ 	.short	0x0100
        /*028a*/ 	.byte	0x04
	.zero		1


	//   ....[23]....
        /*028c*/ 	.word	0x000007e0
        /*0290*/ 	.word	0x000000ff
        /*0294*/ 	.word	0x000000c0
        /*0298*/ 	.short	0x0100
        /*029a*/ 	.byte	0x04
	.zero		1


	//   ....[24]....
        /*029c*/ 	.word	0x000007f0
        /*02a0*/ 	.word	0x000000ff
        /*02a4*/ 	.word	0x00000060
        /*02a8*/ 	.short	0x0100
        /*02aa*/ 	.byte	0x04
	.zero		1


	//   ....[25]....
        /*02ac*/ 	.word	0x00000800
        /*02b0*/ 	.word	0x000000ff
        /*02b4*/ 	.word	0x000000c8
        /*02b8*/ 	.short	0x0100
        /*02ba*/ 	.byte	0x04
	.zero		1


	//   ....[26]....
        /*02bc*/ 	.word	0x00000940
        /*02c0*/ 	.word	0x000000ff
        /*02c4*/ 	.word	0x000000d0
        /*02c8*/ 	.short	0x0100
        /*02ca*/ 	.byte	0x04
	.zero		1


	//   ....[27]....
        /*02cc*/ 	.word	0x00000950
        /*02d0*/ 	.word	0x000000ff
        /*02d4*/ 	.word	0x000000f0
        /*02d8*/ 	.short	0x0100
        /*02da*/ 	.byte	0x04
	.zero		1


	//   ....[28]....
        /*02dc*/ 	.word	0x00000960
        /*02e0*/ 	.word	0x000000ff
        /*02e4*/ 	.word	0x000000d8
        /*02e8*/ 	.short	0x0100
        /*02ea*/ 	.byte	0x04
	.zero		1


	//   ....[29]....
        /*02ec*/ 	.word	0x00000970
        /*02f0*/ 	.word	0x000000ff
        /*02f4*/ 	.word	0x000000f8
        /*02f8*/ 	.short	0x0100
        /*02fa*/ 	.byte	0x04
	.zero		1


	//   ....[30]....
        /*02fc*/ 	.word	0x00000980
        /*0300*/ 	.word	0x000000ff
        /*0304*/ 	.word	0x000000e0
        /*0308*/ 	.short	0x0100
        /*030a*/ 	.byte	0x04
	.zero		1


	//   ....[31]....
        /*030c*/ 	.word	0x00000990
        /*0310*/ 	.word	0x000000ff
        /*0314*/ 	.word	0x00000100
        /*0318*/ 	.short	0x0100
        /*031a*/ 	.byte	0x04
	.zero		1


	//   ....[32]....
        /*031c*/ 	.word	0x000009a0
        /*0320*/ 	.word	0x000000ff
        /*0324*/ 	.word	0x000000e8
        /*0328*/ 	.short	0x0100
        /*032a*/ 	.byte	0x04
	.zero		1


	//   ....[33]....
        /*032c*/ 	.word	0x000009b0
        /*0330*/ 	.word	0x000000ff
        /*0334*/ 	.word	0x00000108
        /*0338*/ 	.short	0x0100
        /*033a*/ 	.byte	0x04
	.zero		1


	//   ....[34]....
        /*033c*/ 	.word	0x00000aa0
        /*0340*/ 	.word	0x000000ff
        /*0344*/ 	.word	0x00000110
        /*0348*/ 	.short	0x0100
        /*034a*/ 	.byte	0x04
	.zero		1


	//   ....[35]....
        /*034c*/ 	.word	0x00000ab0
        /*0350*/ 	.word	0x000000ff
        /*0354*/ 	.word	0x00000118
        /*0358*/ 	.short	0x0100
        /*035a*/ 	.byte	0x04
	.zero		1


	//   ....[36]....
        /*035c*/ 	.word	0x00000bf0
        /*0360*/ 	.word	0x000000ff
        /*0364*/ 	.word	0x00000120
        /*0368*/ 	.short	0x0100
        /*036a*/ 	.byte	0x06
	.zero		1


	//   ....[37]....
        /*036c*/ 	.word	0x00000c00
        /*0370*/ 	.word	0x000000ff
        /*0374*/ 	.word	0x00000128
        /*0378*/ 	.short	0x0100
        /*037a*/ 	.byte	0x06
	.zero		1


	//   ....[38]....
        /*037c*/ 	.word	0x00000d40
        /*0380*/ 	.word	0x000000ff
        /*0384*/ 	.word	0x00000130
        /*0388*/ 	.short	0x0100
        /*038a*/ 	.byte	0x04
	.zero		1


	//   ....[39]....
        /*038c*/ 	.word	0x00000d50
        /*0390*/ 	.word	0x000000ff
        /*0394*/ 	.word	0x00000140
        /*0398*/ 	.short	0x0100
        /*039a*/ 	.byte	0x04
	.zero		1


	//   ....[40]....
        /*039c*/ 	.word	0x00000d60
        /*03a0*/ 	.word	0x000000ff
        /*03a4*/ 	.word	0x00000138
        /*03a8*/ 	.short	0x0100
        /*03aa*/ 	.byte	0x04
	.zero		1


	//   ....[41]....
        /*03ac*/ 	.word	0x00000d70
        /*03b0*/ 	.word	0x000000ff
        /*03b4*/ 	.word	0x00000148
        /*03b8*/ 	.short	0x0100
        /*03ba*/ 	.byte	0x04
	.zero		1


	//   ....[42]....
        /*03bc*/ 	.word	0x00000e70
        /*03c0*/ 	.word	0x000000ff
        /*03c4*/ 	.word	0x00000150
        /*03c8*/ 	.short	0x0100
        /*03ca*/ 	.byte	0x06
	.zero		1


	//   ....[43]....
        /*03cc*/ 	.word	0x000019c0
        /*03d0*/ 	.word	0x000000ff
        /*03d4*/ 	.word	0x00000068
        /*03d8*/ 	.short	0x010a
        /*03da*/ 	.byte	0x04
	.zero		1


	//   ....[44]....
        /*03dc*/ 	.word	0x00001d00
        /*03e0*/ 	.word	0x000000ff
        /*03e4*/ 	.word	0x00000068
        /*03e8*/ 	.short	0x010a
        /*03ea*/ 	.byte	0x09
	.zero		1


	//   ....[45]....
        /*03ec*/ 	.word	0x00001eb0
        /*03f0*/ 	.word	0x000000ff
        /*03f4*/ 	.word	0x00000068
        /*03f8*/ 	.short	0x010a
        /*03fa*/ 	.byte	0x08
	.zero		1


	//   ....[46]....
        /*03fc*/ 	.word	0x000020d0
        /*0400*/ 	.word	0x000000ff
        /*0404*/ 	.word	0x00000118
        /*0408*/ 	.short	0x0101
        /*040a*/ 	.byte	0x24
	.zero		1


	//   ....[47]....
        /*040c*/ 	.word	0x00002100
        /*0410*/ 	.word	0x000000ff
        /*0414*/ 	.word	0x00000068
        /*0418*/ 	.short	0x010a
        /*041a*/ 	.byte	0x04
	.zero		1


	//   ....[48]....
        /*041c*/ 	.word	0x000023e0
        /*0420*/ 	.word	0x000000ff
        /*0424*/ 	.word	0x00000068
        /*0428*/ 	.short	0x010a
        /*042a*/ 	.byte	0x09
	.zero		1


	//   ....[49]....
        /*042c*/ 	.word	0x00002590
        /*0430*/ 	.word	0x000000ff
        /*0434*/ 	.word	0x00000068
        /*0438*/ 	.short	0x010a
        /*043a*/ 	.byte	0x08
	.zero		1


	//   ....[50]....
        /*043c*/ 	.word	0x000027c0
        /*0440*/ 	.word	0x000000ff
        /*0444*/ 	.word	0x00000120
        /*0448*/ 	.short	0x010a
        /*044a*/ 	.byte	0x24
	.zero		1


	//   ....[51]....
        /*044c*/ 	.word	0x00002880
        /*0450*/ 	.word	0x000000ff
        /*0454*/ 	.word	0x00000000
        /*0458*/ 	.short	0x0101
        /*045a*/ 	.byte	0x04
	.zero		1


	//   ....[52]....
        /*045c*/ 	.word	0x00002e80
        /*0460*/ 	.word	0x000000ff
        /*0464*/ 	.word	0x00000000
        /*0468*/ 	.short	0x010a
        /*046a*/ 	.byte	0x04
	.zero		1


	//   ....[53]....
        /*046c*/ 	.word	0x00002f20
        /*0470*/ 	.word	0x000000ff
        /*0474*/ 	.word	0x00000000
        /*0478*/ 	.short	0x010a
        /*047a*/ 	.byte	0x05
	.zero		1


	//   ....[54]....
        /*047c*/ 	.word	0x00002fc0
        /*0480*/ 	.word	0x000000ff
        /*0484*/ 	.word	0x00000000
        /*0488*/ 	.short	0x010a
        /*048a*/ 	.byte	0x05
	.zero		1


	//   ....[55]....
        /*048c*/ 	.word	0x00003060
        /*0490*/ 	.word	0x000000ff
        /*0494*/ 	.word	0x00000000
        /*0498*/ 	.short	0x010a
        /*049a*/ 	.byte	0x05
	.zero		1


	//   ....[56]....
        /*049c*/ 	.word	0x00003100
        /*04a0*/ 	.word	0x000000ff
        /*04a4*/ 	.word	0x00000000
        /*04a8*/ 	.short	0x010a
        /*04aa*/ 	.byte	0x05
	.zero		1


	//   ....[57]....
        /*04ac*/ 	.word	0x000031a0
        /*04b0*/ 	.word	0x000000ff
        /*04b4*/ 	.word	0x00000000
        /*04b8*/ 	.short	0x010a
        /*04ba*/ 	.byte	0x05
	.zero		1


	//   ....[58]....
        /*04bc*/ 	.word	0x00003240
        /*04c0*/ 	.word	0x000000ff
        /*04c4*/ 	.word	0x00000000
        /*04c8*/ 	.short	0x010a
        /*04ca*/ 	.byte	0x05
	.zero		1


	//   ....[59]....
        /*04cc*/ 	.word	0x000032e0
        /*04d0*/ 	.word	0x000000ff
        /*04d4*/ 	.word	0x00000000
        /*04d8*/ 	.short	0x010a
        /*04da*/ 	.byte	0x05
	.zero		1


	//   ....[60]....
        /*04dc*/ 	.word	0x00003380
        /*04e0*/ 	.word	0x000000ff
        /*04e4*/ 	.word	0x00000000
        /*04e8*/ 	.short	0x010a
        /*04ea*/ 	.byte	0x05
	.zero		1


	//   ....[61]....
        /*04ec*/ 	.word	0x00003420
        /*04f0*/ 	.word	0x000000ff
        /*04f4*/ 	.word	0x00000000
        /*04f8*/ 	.short	0x010a
        /*04fa*/ 	.byte	0x05
	.zero		1


	//   ....[62]....
        /*04fc*/ 	.word	0x000034c0
        /*0500*/ 	.word	0x000000ff
        /*0504*/ 	.word	0x00000000
        /*0508*/ 	.short	0x010a
        /*050a*/ 	.byte	0x05
	.zero		1


	//   ....[63]....
        /*050c*/ 	.word	0x00003560
        /*0510*/ 	.word	0x000000ff
        /*0514*/ 	.word	0x00000000
        /*0518*/ 	.short	0x010a
        /*051a*/ 	.byte	0x05
	.zero		1


	//   ....[64]....
        /*051c*/ 	.word	0x00003610
        /*0520*/ 	.word	0x00000000
        /*0524*/ 	.word	0x00000000
        /*0528*/ 	.short	0x010a
        /*052a*/ 	.byte	0xff
	.zero		1


	//   ....[65]....
        /*052c*/ 	.word	0x00003760
        /*0530*/ 	.word	0x000000ff
        /*0534*/ 	.word	0x00000128
        /*0538*/ 	.short	0x010a
        /*053a*/ 	.byte	0x04
	.zero		1


	//   ....[66]....
        /*053c*/ 	.word	0x00003800
        /*0540*/ 	.word	0x000000ff
        /*0544*/ 	.word	0x00000120
        /*0548*/ 	.short	0x010a
        /*054a*/ 	.byte	0x04
	.zero		1


	//   ....[67]....
        /*054c*/ 	.word	0x000038a0
        /*0550*/ 	.word	0x000000ff
        /*0554*/ 	.word	0x00000000
        /*0558*/ 	.short	0x0101
        /*055a*/ 	.byte	0x05
	.zero		1


	//   ....[68]....
        /*055c*/ 	.word	0x000038e0
        /*0560*/ 	.word	0x000000ff
        /*0564*/ 	.word	0x00000128
        /*0568*/ 	.short	0x0106
        /*056a*/ 	.byte	0x04
	.zero		1


	//   ....[69]....
        /*056c*/ 	.word	0x00003920
        /*0570*/ 	.word	0x00000000
        /*0574*/ 	.word	0x00000128
        /*0578*/ 	.short	0x010a
        /*057a*/ 	.byte	0xff
	.zero		1


	//   ....[70]....
        /*057c*/ 	.word	0x00003b70
        /*0580*/ 	.word	0x000000ff
        /*0584*/ 	.word	0x00000008
        /*0588*/ 	.short	0x010a
        /*058a*/ 	.byte	0x05
	.zero		1


	//   ....[71]....
        /*058c*/ 	.word	0x00003b90
        /*0590*/ 	.word	0x000000ff
        /*0594*/ 	.word	0x00000008
        /*0598*/ 	.short	0x010a
        /*059a*/ 	.byte	0x05
	.zero		1


	//   ....[72]....
        /*059c*/ 	.word	0x00003d20
        /*05a0*/ 	.word	0x000000ff
        /*05a4*/ 	.word	0x00000008
        /*05a8*/ 	.short	0x010a
        /*05aa*/ 	.byte	0x05
	.zero		1


	//   ....[73]....
        /*05ac*/ 	.word	0x00003d40
        /*05b0*/ 	.word	0x000000ff
        /*05b4*/ 	.word	0x00000008
        /*05b8*/ 	.short	0x010a
        /*05ba*/ 	.byte	0x05
	.zero		1


	//   ....[74]....
        /*05bc*/ 	.word	0x00003e00
        /*05c0*/ 	.word	0x000000ff
        /*05c4*/ 	.word	0x00000000
        /*05c8*/ 	.short	0x0101
        /*05ca*/ 	.byte	0x04
	.zero		1


	//   ....[75]....
        /*05cc*/ 	.word	0x00004190
        /*05d0*/ 	.word	0x000000ff
        /*05d4*/ 	.word	0x00000120
        /*05d8*/ 	.short	0x010a
        /*05da*/ 	.byte	0x14
	.zero		1


	//   ....[76]....
        /*05dc*/ 	.word	0x00004230
        /*05e0*/ 	.word	0x000000ff
        /*05e4*/ 	.word	0x00000000
        /*05e8*/ 	.short	0x0101
        /*05ea*/ 	.byte	0x22
	.zero		1


	//   ....[77]....
        /*05ec*/ 	.word	0x00004270
        /*05f0*/ 	.word	0x000000ff
        /*05f4*/ 	.word	0x00000140
        /*05f8*/ 	.short	0x010a
        /*05fa*/ 	.byte	0x19
	.zero		1


	//   ....[78]....
        /*05fc*/ 	.word	0x00004310
        /*0600*/ 	.word	0x000000ff
        /*0604*/ 	.word	0x00000000
        /*0608*/ 	.short	0x010a
        /*060a*/ 	.byte	0x04
	.zero		1


	//   ....[79]....
        /*060c*/ 	.word	0x00004360
        /*0610*/ 	.word	0x000000ff
        /*0614*/ 	.word	0x00000000
        /*0618*/ 	.short	0x010a
        /*061a*/ 	.byte	0x12
	.zero		1


	//   ....[80]....
        /*061c*/ 	.word	0x000044b0
        /*0620*/ 	.word	0x000000ff
        /*0624*/ 	.word	0x00000000
        /*0628*/ 	.short	0x010a
        /*062a*/ 	.byte	0x05
	.zero		1


	//   ....[81]....
        /*062c*/ 	.word	0x000047e0
        /*0630*/ 	.word	0x000000ff
        /*0634*/ 	.word	0x00000000
        /*0638*/ 	.short	0x010a
        /*063a*/ 	.byte	0x04
	.zero		1


	//   ....[82]....
        /*063c*/ 	.word	0x00004880
        /*0640*/ 	.word	0x00000000
        /*0644*/ 	.word	0x00000000
        /*0648*/ 	.short	0x010a
        /*064a*/ 	.byte	0xff
	.zero		1


	//   ....[83]....
        /*064c*/ 	.word	0x000048c0
        /*0650*/ 	.word	0x00000000
        /*0654*/ 	.word	0x00000000
        /*0658*/ 	.short	0x010a
        /*065a*/ 	.byte	0xff
	.zero		1


	//   ....[84]....
        /*065c*/ 	.word	0x00004930
        /*0660*/ 	.word	0x000000ff
        /*0664*/ 	.word	0x00000000
        /*0668*/ 	.short	0x0101
        /*066a*/ 	.byte	0x04
	.zero		1


	//   ....[85]....
        /*066c*/ 	.word	0x00004970
        /*0670*/ 	.word	0x000000ff
        /*0674*/ 	.word	0x00000150
        /*0678*/ 	.short	0x010a
        /*067a*/ 	.byte	0x14
	.zero		1


	//   ....[86]....
        /*067c*/ 	.word	0x000049d0
        /*0680*/ 	.word	0x000000ff
        /*0684*/ 	.word	0x00000000
        /*0688*/ 	.short	0x0101
        /*068a*/ 	.byte	0x04
	.zero		1


	//   ....[87]....
        /*068c*/ 	.word	0x00004f40
        /*0690*/ 	.word	0x000000ff
        /*0694*/ 	.word	0x00000120
        /*0698*/ 	.short	0x010a
        /*069a*/ 	.byte	0x2a
	.zero		1


	//   ....[88]....
        /*069c*/ 	.word	0x00004fe0
        /*06a0*/ 	.word	0x000000ff
        /*06a4*/ 	.word	0x00000000
        /*06a8*/ 	.short	0x0101
        /*06aa*/ 	.byte	0x32
	.zero		1


	//   ....[89]....
        /*06ac*/ 	.word	0x00005530
        /*06b0*/ 	.word	0x000000ff
        /*06b4*/ 	.word	0x00000118
        /*06b8*/ 	.short	0x010a
        /*06ba*/ 	.byte	0x2a
	.zero		1


	//   ....[90]....
        /*06bc*/ 	.word	0x000056d0
        /*06c0*/ 	.word	0x000000ff
        /*06c4*/ 	.word	0x000000f0
        /*06c8*/ 	.short	0x010a
        /*06ca*/ 	.byte	0x2a
	.zero		1


	//   ....[91]....
        /*06cc*/ 	.word	0x00005a10
        /*06d0*/ 	.word	0x000000ff
        /*06d4*/ 	.word	0x000000d0
        /*06d8*/ 	.short	0x010b
        /*06da*/ 	.byte	0x2a
	.zero		1


	//   ....[92]....
        /*06dc*/ 	.word	0x00005a20
        /*06e0*/ 	.word	0x000000ff
        /*06e4*/ 	.word	0x00000000
        /*06e8*/ 	.short	0x0101
        /*06ea*/ 	.byte	0x42
	.zero		1


	//   ....[93]....
        /*06ec*/ 	.word	0x00005a40
        /*06f0*/ 	.word	0x000000ff
        /*06f4*/ 	.word	0x000000f8
        /*06f8*/ 	.short	0x010a
        /*06fa*/ 	.byte	0x2a
	.zero		1


	//   ....[94]....
        /*06fc*/ 	.word	0x00005c10
        /*0700*/ 	.word	0x000000ff
        /*0704*/ 	.word	0x000000d8
        /*0708*/ 	.short	0x010b
        /*070a*/ 	.byte	0x2a
	.zero		1


	//   ....[95]....
        /*070c*/ 	.word	0x00005c20
        /*0710*/ 	.word	0x000000ff
        /*0714*/ 	.word	0x00000000
        /*0718*/ 	.short	0x0101
        /*071a*/ 	.byte	0x41
	.zero		1


	//   ....[96]....
        /*071c*/ 	.word	0x00005c40
        /*0720*/ 	.word	0x000000ff
        /*0724*/ 	.word	0x00000100
        /*0728*/ 	.short	0x010a
        /*072a*/ 	.byte	0x2a
	.zero		1


	//   ....[97]....
        /*072c*/ 	.word	0x00005e30
        /*0730*/ 	.word	0x000000ff
        /*0734*/ 	.word	0x000000e0
        /*0738*/ 	.short	0x010b
        /*073a*/ 	.byte	0x2a
	.zero		1


	//   ....[98]....
        /*073c*/ 	.word	0x00005e40
        /*0740*/ 	.word	0x000000ff
        /*0744*/ 	.word	0x00000000
        /*0748*/ 	.short	0x0101
        /*074a*/ 	.byte	0x40
	.zero		1


	//   ....[99]....
        /*074c*/ 	.word	0x00005e50
        /*0750*/ 	.word	0x000000ff
        /*0754*/ 	.word	0x00000108
        /*0758*/ 	.short	0x010a
        /*075a*/ 	.byte	0x2a
	.zero		1


	//   ....[100]....
        /*075c*/ 	.word	0x00006090
        /*0760*/ 	.word	0x000000ff
        /*0764*/ 	.word	0x000000e8
        /*0768*/ 	.short	0x010b
        /*076a*/ 	.byte	0x2a
	.zero		1


	//   ....[101]....
        /*076c*/ 	.word	0x000060a0
        /*0770*/ 	.word	0x000000ff
        /*0774*/ 	.word	0x00000000
        /*0778*/ 	.short	0x0101
        /*077a*/ 	.byte	0x33
	.zero		1


	//   ....[102]....
        /*077c*/ 	.word	0x000060e0
        /*0780*/ 	.word	0x000000ff
        /*0784*/ 	.word	0x000000f0
        /*0788*/ 	.short	0x010a
        /*078a*/ 	.byte	0x2a
	.zero		1


	//   ....[103]....
        /*078c*/ 	.word	0x00006100
        /*0790*/ 	.word	0x000000ff
        /*0794*/ 	.word	0x000000f8
        /*0798*/ 	.short	0x010a
        /*079a*/ 	.byte	0x2a
	.zero		1


	//   ....[104]....
        /*079c*/ 	.word	0x00006120
        /*07a0*/ 	.word	0x000000ff
        /*07a4*/ 	.word	0x00000100
        /*07a8*/ 	.short	0x010a
        /*07aa*/ 	.byte	0x2a
	.zero		1


	//   ....[105]....
        /*07ac*/ 	.word	0x00006160
        /*07b0*/ 	.word	0x00000000
        /*07b4*/ 	.word	0x00000108
        /*07b8*/ 	.short	0x010a
        /*07ba*/ 	.byte	0xff
	.zero		1


	//   ....[106]....
        /*07bc*/ 	.word	0x000064f0
        /*07c0*/ 	.word	0x000000ff
        /*07c4*/ 	.word	0x00000120
        /*07c8*/ 	.short	0x010a
        /*07ca*/ 	.byte	0x2c
	.zero		1


	//   ....[107]....
        /*07cc*/ 	.word	0x000065c0
        /*07d0*/ 	.word	0x000000ff
        /*07d4*/ 	.word	0x00000000
        /*07d8*/ 	.short	0x0101
        /*07da*/ 	.byte	0x04
	.zero		1


	//   ....[108]....
        /*07dc*/ 	.word	0x00007200
        /*07e0*/ 	.word	0x000000ff
        /*07e4*/ 	.word	0x000000d0
        /*07e8*/ 	.short	0x010a
        /*07ea*/ 	.byte	0x2c
	.zero		1


	//   ....[109]....
        /*07ec*/ 	.word	0x000072b0
        /*07f0*/ 	.word	0x00000040
        /*07f4*/ 	.word	0x00000130
        /*07f8*/ 	.short	0x010a
        /*07fa*/ 	.byte	0xff
	.zero		1


	//   ....[110]....
        /*07fc*/ 	.word	0x000074c0
        /*0800*/ 	.word	0x000000ff
        /*0804*/ 	.word	0x000000d0
        /*0808*/ 	.short	0x010a
        /*080a*/ 	.byte	0x2c
	.zero		1


	//   ....[111]....
        /*080c*/ 	.word	0x00007590
        /*0810*/ 	.word	0x00000040
        /*0814*/ 	.word	0x00000130
        /*0818*/ 	.short	0x010a
        /*081a*/ 	.byte	0xff
	.zero		1


	//   ....[112]....
        /*081c*/ 	.word	0x00007d90
        /*0820*/ 	.word	0x00000000
        /*0824*/ 	.word	0x00000000
        /*0828*/ 	.short	0x0101
        /*082a*/ 	.byte	0xff
	.zero		1


	//   ....[113]....
        /*082c*/ 	.word	0x00007da0
        /*0830*/ 	.word	0x00000004
        /*0834*/ 	.word	0x000000d0
        /*0838*/ 	.short	0x010a
        /*083a*/ 	.byte	0xff
	.zero		1


	//   ....[114]....
        /*083c*/ 	.word	0x00007e60
        /*0840*/ 	.word	0x00000004
        /*0844*/ 	.word	0x000000d0
        /*0848*/ 	.short	0x010a
        /*084a*/ 	.byte	0xff
	.zero		1


	//   ....[115]....
        /*084c*/ 	.word	0x00008670
        /*0850*/ 	.word	0x00000000
        /*0854*/ 	.word	0x00000000
        /*0858*/ 	.short	0x0101
        /*085a*/ 	.byte	0xff
	.zero		1


	//   ....[116]....
        /*085c*/ 	.word	0x00008690
        /*0860*/ 	.word	0x00000002
        /*0864*/ 	.word	0x000000d0
        /*0868*/ 	.short	0x010a
        /*086a*/ 	.byte	0xff
	.zero		1


	//   ....[117]....
        /*086c*/ 	.word	0x00008740
        /*0870*/ 	.word	0x00000002
        /*0874*/ 	.word	0x000000d0
        /*0878*/ 	.short	0x010a
        /*087a*/ 	.byte	0xff
	.zero		1


	//   ....[118]....
        /*087c*/ 	.word	0x00008f40
        /*0880*/ 	.word	0x00000000
        /*0884*/ 	.word	0x00000000
        /*0888*/ 	.short	0x0101
        /*088a*/ 	.byte	0xff
	.zero		1


	//   ....[119]....
        /*088c*/ 	.word	0x00008f60
        /*0890*/ 	.word	0x00000003
        /*0894*/ 	.word	0x000000d0
        /*0898*/ 	.short	0x010a
        /*089a*/ 	.byte	0xff
	.zero		1


	//   ....[120]....
        /*089c*/ 	.word	0x00009010
        /*08a0*/ 	.word	0x00000003
        /*08a4*/ 	.word	0x000000d0
        /*08a8*/ 	.short	0x010a
        /*08aa*/ 	.byte	0xff
	.zero		1


	//   ....[121]....
        /*08ac*/ 	.word	0x00009320
        /*08b0*/ 	.word	0x00000040
        /*08b4*/ 	.word	0x00000000
        /*08b8*/ 	.short	0x0101
        /*08ba*/ 	.byte	0xff
	.zero		1


	//   ....[122]....
        /*08bc*/ 	.word	0x00009860
        /*08c0*/ 	.word	0x00000000
        /*08c4*/ 	.word	0x00000000
        /*08c8*/ 	.short	0x0101
        /*08ca*/ 	.byte	0xff
	.zero		1


	//   ....[123]....
        /*08cc*/ 	.word	0x00009ae0
        /*08d0*/ 	.word	0x000000ff
        /*08d4*/ 	.word	0x00000000
        /*08d8*/ 	.short	0x0101
        /*08da*/ 	.byte	0x04
	.zero		1


	//   ....[124]....
        /*08dc*/ 	.word	0x00009b10
        /*08e0*/ 	.word	0x00000000
        /*08e4*/ 	.word	0x00000068
        /*08e8*/ 	.short	0x010a
        /*08ea*/ 	.byte	0xff
	.zero		1


	//   ....[125]....
        /*08ec*/ 	.word	0x00009b70
        /*08f0*/ 	.word	0x00000000
        /*08f4*/ 	.word	0x00000068
        /*08f8*/ 	.short	0x010a
        /*08fa*/ 	.byte	0xff
	.zero		1


	//   ....[126]....
        /*08fc*/ 	.word	0x00009bd0
        /*0900*/ 	.word	0x00000000
        /*0904*/ 	.word	0x00000120
        /*0908*/ 	.short	0x010a
        /*090a*/ 	.byte	0xff
	.zero		1


	//   ....[127]....
        /*090c*/ 	.word	0x00009c30
        /*0910*/ 	.word	0x00000000
        /*0914*/ 	.word	0x00000000
        /*0918*/ 	.short	0x010a
        /*091a*/ 	.byte	0xff
	.zero		1


	//   ....[128]....
        /*091c*/ 	.word	0x00009c90
        /*0920*/ 	.word	0x00000000
        /*0924*/ 	.word	0x00000000
        /*0928*/ 	.short	0x010a
        /*092a*/ 	.byte	0xff
	.zero		1


	//   ....[129]....
        /*092c*/ 	.word	0x00009cf0
        /*0930*/ 	.word	0x00000000
        /*0934*/ 	.word	0x00000000
        /*0938*/ 	.short	0x010a
        /*093a*/ 	.byte	0xff
	.zero		1


	//   ....[130]....
        /*093c*/ 	.word	0x00009d50
        /*0940*/ 	.word	0x00000000
        /*0944*/ 	.word	0x00000000
        /*0948*/ 	.short	0x010a
        /*094a*/ 	.byte	0xff
	.zero		1


	//   ....[131]....
        /*094c*/ 	.word	0x00009db0
        /*0950*/ 	.word	0x00000000
        /*0954*/ 	.word	0x00000000
        /*0958*/ 	.short	0x010a
        /*095a*/ 	.byte	0xff
	.zero		1


	//   ....[132]....
        /*095c*/ 	.word	0x00009e10
        /*0960*/ 	.word	0x00000000
        /*0964*/ 	.word	0x00000000
        /*0968*/ 	.short	0x010a
        /*096a*/ 	.byte	0xff
	.zero		1


	//   ....[133]....
        /*096c*/ 	.word	0x00009e70
        /*0970*/ 	.word	0x00000000
        /*0974*/ 	.word	0x00000000
        /*0978*/ 	.short	0x010a
        /*097a*/ 	.byte	0xff
	.zero		1


	//   ....[134]....
        /*097c*/ 	.word	0x00009ed0
        /*0980*/ 	.word	0x00000000
        /*0984*/ 	.word	0x00000000
        /*0988*/ 	.short	0x010a
        /*098a*/ 	.byte	0xff
	.zero		1


	//   ....[135]....
        /*098c*/ 	.word	0x00009f30
        /*0990*/ 	.word	0x00000000
        /*0994*/ 	.word	0x00000000
        /*0998*/ 	.short	0x010a
        /*099a*/ 	.byte	0xff
	.zero		1


	//   ....[136]....
        /*099c*/ 	.word	0x00009f90
        /*09a0*/ 	.word	0x00000000
        /*09a4*/ 	.word	0x00000000
        /*09a8*/ 	.short	0x010a
        /*09aa*/ 	.byte	0xff
	.zero		1


	//   ....[137]....
        /*09ac*/ 	.word	0x00009ff0
        /*09b0*/ 	.word	0x00000000
        /*09b4*/ 	.word	0x00000000
        /*09b8*/ 	.short	0x010a
        /*09ba*/ 	.byte	0xff
	.zero		1


	//   ....[138]....
        /*09bc*/ 	.word	0x0000a050
        /*09c0*/ 	.word	0x00000000
        /*09c4*/ 	.word	0x00000000
        /*09c8*/ 	.short	0x010a
        /*09ca*/ 	.byte	0xff
	.zero		1


	//   ....[139]....
        /*09cc*/ 	.word	0x0000a0b0
        /*09d0*/ 	.word	0x00000004
        /*09d4*/ 	.word	0x00000128
        /*09d8*/ 	.short	0x010a
        /*09da*/ 	.byte	0xff
	.zero		1


	//   ....[140]....
        /*09dc*/ 	.word	0x0000a110
        /*09e0*/ 	.word	0x00000004
        /*09e4*/ 	.word	0x00000120
        /*09e8*/ 	.short	0x010a
        /*09ea*/ 	.byte	0xff
	.zero		1


	//   ....[141]....
        /*09ec*/ 	.word	0x0000a170
        /*09f0*/ 	.word	0x00000005
        /*09f4*/ 	.word	0x00000008
        /*09f8*/ 	.short	0x010a
        /*09fa*/ 	.byte	0xff
	.zero		1


	//   ....[142]....
        /*09fc*/ 	.word	0x0000a250
        /*0a00*/ 	.word	0x00000003
        /*0a04*/ 	.word	0x00000008
        /*0a08*/ 	.short	0x010a
        /*0a0a*/ 	.byte	0xff
	.zero		1


	//   ....[143]....
        /*0a0c*/ 	.word	0x0000a2b0
        /*0a10*/ 	.word	0x00000004
        /*0a14*/ 	.word	0x00000120
        /*0a18*/ 	.short	0x010a
        /*0a1a*/ 	.byte	0xff
	.zero		1


	//   ....[144]....
        /*0a1c*/ 	.word	0x0000a310
        /*0a20*/ 	.word	0x00000004
        /*0a24*/ 	.word	0x00000140
        /*0a28*/ 	.short	0x010a
        /*0a2a*/ 	.byte	0xff
	.zero		1


	//   ....[145]....
        /*0a2c*/ 	.word	0x0000a370
        /*0a30*/ 	.word	0x00000004
        /*0a34*/ 	.word	0x00000000
        /*0a38*/ 	.short	0x010a
        /*0a3a*/ 	.byte	0xff
	.zero		1


	//   ....[146]....
        /*0a3c*/ 	.word	0x0000a3d0
        /*0a40*/ 	.word	0x00000000
        /*0a44*/ 	.word	0x00000000
        /*0a48*/ 	.short	0x010a
        /*0a4a*/ 	.byte	0xff
	.zero		1


	//   ....[147]....
        /*0a4c*/ 	.word	0x0000a430
        /*0a50*/ 	.word	0x00000000
        /*0a54*/ 	.word	0x00000150
        /*0a58*/ 	.short	0x010a
        /*0a5a*/ 	.byte	0xff
	.zero		1


	//   ....[148]....
        /*0a5c*/ 	.word	0x0000a490
        /*0a60*/ 	.word	0x00000000
        /*0a64*/ 	.word	0x00000120
        /*0a68*/ 	.short	0x010a
        /*0a6a*/ 	.byte	0xff
	.zero		1


	//   ....[149]....
        /*0a6c*/ 	.word	0x0000a4f0
        /*0a70*/ 	.word	0x00000000
        /*0a74*/ 	.word	0x00000118
        /*0a78*/ 	.short	0x010a
        /*0a7a*/ 	.byte	0xff
	.zero		1


	//   ....[150]....
        /*0a7c*/ 	.word	0x0000a550
        /*0a80*/ 	.word	0x00000002
        /*0a84*/ 	.word	0x000000f0
        /*0a88*/ 	.short	0x010a
        /*0a8a*/ 	.byte	0xff
	.zero		1


	//   ....[151]....
        /*0a8c*/ 	.word	0x0000a5b0
        /*0a90*/ 	.word	0x00000002
        /*0a94*/ 	.word	0x000000f8
        /*0a98*/ 	.short	0x010a
        /*0a9a*/ 	.byte	0xff
	.zero		1


	//   ....[152]....
        /*0a9c*/ 	.word	0x0000a610
        /*0aa0*/ 	.word	0x00000002
        /*0aa4*/ 	.word	0x00000100
        /*0aa8*/ 	.short	0x010a
        /*0aaa*/ 	.byte	0xff
	.zero		1


	//   ....[153]....
        /*0aac*/ 	.word	0x0000a670
        /*0ab0*/ 	.word	0x00000000
        /*0ab4*/ 	.word	0x00000108
        /*0ab8*/ 	.short	0x010a
        /*0aba*/ 	.byte	0xff
	.zero		1


	//   ....[154]....
        /*0abc*/ 	.word	0x0000a6d0
        /*0ac0*/ 	.word	0x00000000
        /*0ac4*/ 	.word	0x000000f0
        /*0ac8*/ 	.short	0x010a
        /*0aca*/ 	.byte	0xff
	.zero		1


	//   ....[155]....
        /*0acc*/ 	.word	0x0000a730
        /*0ad0*/ 	.word	0x00000000
        /*0ad4*/ 	.word	0x000000f8
        /*0ad8*/ 	.short	0x010a
        /*0ada*/ 	.byte	0xff
	.zero		1


	//   ....[156]....
        /*0adc*/ 	.word	0x0000a790
        /*0ae0*/ 	.word	0x00000000
        /*0ae4*/ 	.word	0x00000100
        /*0ae8*/ 	.short	0x010a
        /*0aea*/ 	.byte	0xff
	.zero		1


	//   ....[157]....
        /*0aec*/ 	.word	0x0000a7f0
        /*0af0*/ 	.word	0x00000000
        /*0af4*/ 	.word	0x00000120
        /*0af8*/ 	.short	0x010a
        /*0afa*/ 	.byte	0xff
	.zero		1


	//   ....[158]....
        /*0afc*/ 	.word	0x0000a850
        /*0b00*/ 	.word	0x00000002
        /*0b04*/ 	.word	0x000000d0
        /*0b08*/ 	.short	0x010a
        /*0b0a*/ 	.byte	0xff
	.zero		1


	//   ....[159]....
        /*0b0c*/ 	.word	0x0000a8a0
        /*0b10*/ 	.word	0x00000040
        /*0b14*/ 	.word	0x00000130
        /*0b18*/ 	.short	0x010a
        /*0b1a*/ 	.byte	0xff
	.zero		1


	//   ....[160]....
        /*0b1c*/ 	.word	0x0000a8f0
        /*0b20*/ 	.word	0x00000004
        /*0b24*/ 	.word	0x000000d0
        /*0b28*/ 	.short	0x010a
        /*0b2a*/ 	.byte	0xff
	.zero		1


	//   ....[161]....
        /*0b2c*/ 	.word	0x0000a940
        /*0b30*/ 	.word	0x00000002
        /*0b34*/ 	.word	0x000000d0
        /*0b38*/ 	.short	0x010a
        /*0b3a*/ 	.byte	0xff
	.zero		1


	//   ....[162]....
        /*0b3c*/ 	.word	0x0000a990
        /*0b40*/ 	.word	0x00000003
        /*0b44*/ 	.word	0x000000d0
        /*0b48*/ 	.short	0x010a
        /*0b4a*/ 	.byte	0xff
	.zero		1


	//----- nvinfo : EIATTR_NUM_MBARRIERS
	.align		4
.L_47:
        /*0b4c*/ 	.byte	0x03, 0x38
        /*0b4e*/ 	.short	0x002b


	//----- nvinfo : EIATTR_EXIT_INSTR_OFFSETS
	.align		4
        /*0b50*/ 	.byte	0x04, 0x1c
        /*0b52*/ 	.short	(.L_49 - .L_48)


	//   ....[0]....
.L_48:
        /*0b54*/ 	.word	0x00003640


	//   ....[1]....
        /*0b58*/ 	.word	0x000038f0


	//   ....[2]....
        /*0b5c*/ 	.word	0x00003950


	//   ....[3]....
        /*0b60*/ 	.word	0x00004c00


	//   ....[4]....
        /*0b64*/ 	.word	0x00006190


	//   ....[5]....
        /*0b68*/ 	.word	0x000061d0


	//   ....[6]....
        /*0b6c*/ 	.word	0x000099c0


	//   ....[7]....
        /*0b70*/ 	.word	0x00009a40


	//   ....[8]....
        /*0b74*/ 	.word	0x00009a70


	//   ....[9]....
        /*0b78*/ 	.word	0x00009af0


	//----- nvinfo : EIATTR_MAX_THREADS
	.align		4
.L_49:
        /*0b7c*/ 	.byte	0x04, 0x05
        /*0b7e*/ 	.short	(.L_51 - .L_50)
.L_50:
        /*0b80*/ 	.word	0x00000100
        /*0b84*/ 	.word	0x00000001
        /*0b88*/ 	.word	0x00000001


	//----- nvinfo : EIATTR_CRS_STACK_SIZE
	.align		4
.L_51:
        /*0b8c*/ 	.byte	0x04, 0x1e
        /*0b8e*/ 	.short	(.L_53 - .L_52)
.L_52:
        /*0b90*/ 	.word	0x00000000


	//----- nvinfo : EIATTR_CBANK_PARAM_SIZE
	.align		4
.L_53:
        /*0b94*/ 	.byte	0x03, 0x19
        /*0b96*/ 	.short	0x0900


	//----- nvinfo : EIATTR_PARAM_CBANK
	.align		4
        /*0b98*/ 	.byte	0x04, 0x0a
        /*0b9a*/ 	.short	(.L_55 - .L_54)
	.align		4
.L_54:
        /*0b9c*/ 	.word	index@(.nv.constant0._ZN7cutlass13device_kernelINS_4conv6kernel13ConvUniversalINS1_16ConvProblemShapeILNS1_8OperatorE1ELi3EEENS1_10collective14CollectiveConvINS1_47MainloopSm100TmaUmmaWarpSpecializedImplicitGemmILS5_1ELi13ELi3ELi1ELi2EN4cute5tupleIJNSA_1CILi2EEENSC_ILi1EEESE_EEEEENSB_IJNSC_ILi128EEESH_NSB_IJNSC_ILi64EEEEEEEEENS_10bfloat16_tESL_NSA_8TiledMMAINSA_8MMA_AtomIJNSA_26SM100_MMA_F16BF16_2x1SM_SSISL_SL_fLi128ELi128ELNSA_4UMMA5MajorE0ELSQ_1ELNSP_7ScaleInE0ELSR_0EEEEEENSA_6LayoutINSB_IJSE_SE_SE_EEENSB_IJNSC_ILi0EEESW_SW_EEEEENSB_IJNSA_10UnderscoreESZ_SZ_EEEEENS7_6detail27Sm100ImplicitGemmTileTraitsINSA_25SM100_TMA_2SM_LOAD_IM2COLENSA_14ComposedLayoutINSA_7SwizzleILi3ELi4ELi3EEENSA_18smem_ptr_flag_bitsILi16EEENSU_INSB_IJNSC_ILi8EEESI_EEENSB_IJSI_SE_EEEEEEEvEENS13_INSA_18SM100_TMA_2SM_LOADENS15_IS17_S19_NSU_INSB_IJSI_S1A_EEENSB_IJSE_SI_EEEEEEEvEEEENS_8epilogue10collective18CollectiveEpilogueINS1N_23Sm100TmaWarpSpecializedILi4ELi2ELi16ELb1ELb0EEEJNSB_IJSI_SH_SJ_EEENSB_IJNSU_ISI_SE_EENSU_INSB_IJNSC_ILi16EEESD_EEES1I_EEEEESL_NSB_IJNSB_IJllllEEESE_SW_EEESL_S1Z_NS1N_6fusion15FusionCallbacksIS1R_NS20_17LinearCombinationISL_fSL_fLNS_15FloatRoundStyleE2EEES1S_S1X_JEEENSA_5SM1004TMEM4LOAD26SM100_TMEM_LOAD_32dp32b16xENSA_20SM90_TMA_LOAD_IM2COLENS15_INS16_ILi1ELi4ELi3EEES19_NSU_INSB_IJS1A_S1U_EEENSB_IJS1U_SE_EEEEEEENSA_39AutoVectorizingCopyWithAssumedAlignmentILi128EEENSA_21SM90_TMA_STORE_IM2COLES2F_S2H_S2H_EEEvvEEEEvNT_6ParamsE)
        /*0ba0*/ 	.short	0x0380
        /*0ba2*/ 	.short	0x0900


	//----- nvinfo : EIATTR_SW_WAR
	.align		4
.L_55:
        /*0ba4*/ 	.byte	0x04, 0x36
        /*0ba6*/ 	.short	(.L_57 - .L_56)
.L_56:
        /*0ba8*/ 	.word	0x00000008
.L_57:


//--------------------- .nv.callgraph             --------------------------
	.section	.nv.callgraph,"",@"SHT_CUDA_CALLGRAPH"
	.align	4
	.sectionentsize	8
	.align		4
        /*0000*/ 	.word	0x00000000
	.align		4
        /*0004*/ 	.word	0xffffffff
	.align		4
        /*0008*/ 	.word	index@(_ZN7cutlass13device_kernelINS_4conv6kernel13ConvUniversalINS1_16ConvProblemShapeILNS1_8OperatorE1ELi3EEENS1_10collective14CollectiveConvINS1_47MainloopSm100TmaUmmaWarpSpecializedImplicitGemmILS5_1ELi13ELi3ELi1ELi2EN4cute5tupleIJNSA_1CILi2EEENSC_ILi1EEESE_EEEEENSB_IJNSC_ILi128EEESH_NSB_IJNSC_ILi64EEEEEEEEENS_10bfloat16_tESL_NSA_8TiledMMAINSA_8MMA_AtomIJNSA_26SM100_MMA_F16BF16_2x1SM_SSISL_SL_fLi128ELi128ELNSA_4UMMA5MajorE0ELSQ_1ELNSP_7ScaleInE0ELSR_0EEEEEENSA_6LayoutINSB_IJSE_SE_SE_EEENSB_IJNSC_ILi0EEESW_SW_EEEEENSB_IJNSA_10UnderscoreESZ_SZ_EEEEENS7_6detail27Sm100ImplicitGemmTileTraitsINSA_25SM100_TMA_2SM_LOAD_IM2COLENSA_14ComposedLayoutINSA_7SwizzleILi3ELi4ELi3EEENSA_18smem_ptr_flag_bitsILi16EEENSU_INSB_IJNSC_ILi8EEESI_EEENSB_IJSI_SE_EEEEEEEvEENS13_INSA_18SM100_TMA_2SM_LOADENS15_IS17_S19_NSU_INSB_IJSI_S1A_EEENSB_IJSE_SI_EEEEEEEvEEEENS_8epilogue10collective18CollectiveEpilogueINS1N_23Sm100TmaWarpSpecializedILi4ELi2ELi16ELb1ELb0EEEJNSB_IJSI_SH_SJ_EEENSB_IJNSU_ISI_SE_EENSU_INSB_IJNSC_ILi16EEESD_EEES1I_EEEEESL_NSB_IJNSB_IJllllEEESE_SW_EEESL_S1Z_NS1N_6fusion15FusionCallbacksIS1R_NS20_17LinearCombinationISL_fSL_fLNS_15FloatRoundStyleE2EEES1S_S1X_JEEENSA_5SM1004TMEM4LOAD26SM100_TMEM_LOAD_32dp32b16xENSA_20SM90_TMA_LOAD_IM2COLENS15_INS16_ILi1ELi4ELi3EEES19_NSU_INSB_IJS1A_S1U_EEENSB_IJS1U_SE_EEEEEEENSA_39AutoVectorizingCopyWithAssumedAlignmentILi128EEENSA_21SM90_TMA_STORE_IM2COLES2F_S2H_S2H_EEEvvEEEEvNT_6ParamsE)
	.align		4
        /*000c*/ 	.word	index@(__assertfail)
	.align		4
        /*0010*/ 	.word	0x00000000
	.align		4
        /*0014*/ 	.word	0xfffffffe
	.align		4
        /*0018*/ 	.word	0x00000000
	.align		4
        /*001c*/ 	.word	0xfffffffd
	.align		4
        /*0020*/ 	.word	0x00000000
	.align		4
        /*0024*/ 	.word	0xfffffffc


//--------------------- .nv.constant4             --------------------------
	.section	.nv.constant4,"a",@progbits
	.align	8
	.align		8
.nv.constant4:
        /*0000*/ 	.dword	__assertfail
	.align		8
        /*0008*/ 	.dword	__unnamed_1
	.align		8
        /*0010*/ 	.dword	__unnamed_2
	.align		8
        /*0018*/ 	.dword	_ZN39_INTERNAL_0b6edf4c_4_k_cu_ea44e4d4_30984cuda3std3__45__cpo5beginE
	.align		8
        /*0020*/ 	.dword	_ZN39_INTERNAL_0b6edf4c_4_k_cu_ea44e4d4_30984cuda3std3__45__cpo3endE
	.align		8
        /*0028*/ 	.dword	_ZN39_INTERNAL_0b6edf4c_4_k_cu_ea44e4d4_30984cuda3std3__45__cpo6cbeginE
	.align		8
        /*0030*/ 	.dword	_ZN39_INTERNAL_0b6edf4c_4_k_cu_ea44e4d4_30984cuda3std3__45__cpo4cendE
	.align		8
        /*0038*/ 	.dword	_ZN39_INTERNAL_0b6edf4c_4_k_cu_ea44e4d4_30984cuda3std3__441_GLOBAL__N__0b6edf4c_4_k_cu_ea44e4d4_30986ignoreE
	.align		8
        /*0040*/ 	.dword	_ZN39_INTERNAL_0b6edf4c_4_k_cu_ea44e4d4_30984cuda3std3__419piecewise_constructE
	.align		8
        /*0048*/ 	.dword	_ZN39_INTERNAL_0b6edf4c_4_k_cu_ea44e4d4_30984cuda3std3__48in_placeE
	.align		8
        /*0050*/ 	.dword	_ZN39_INTERNAL_0b6edf4c_4_k_cu_ea44e4d4_30984cuda3std6ranges3__45__cpo4swapE
	.align		8
        /*0058*/ 	.dword	_ZN39_INTERNAL_0b6edf4c_4_k_cu_ea44e4d4_30984cuda3std6ranges3__45__cpo9iter_moveE
	.align		8
        /*0060*/ 	.dword	_ZN39_INTERNAL_0b6edf4c_4_k_cu_ea44e4d4_30984cute7productE
	.align		8
        /*0068*/ 	.dword	_ZN39_INTERNAL_0b6edf4c_4_k_cu_ea44e4d4_30984cute1_E
	.align		8
        /*0070*/ 	.dword	$str$27
	.align		8
        /*0078*/ 	.dword	$str$28
	.align		8
        /*0080*/ 	.dword	$str$29
	.align		8
        /*0088*/ 	.dword	$str$30


//--------------------- .text._ZN7cutlass13device_kernelINS_4conv6kernel13ConvUniversalINS1_16ConvProblemShapeILNS1_8OperatorE1ELi3EEENS1_10collective14CollectiveConvINS1_47MainloopSm100TmaUmmaWarpSpecializedImplicitGemmILS5_1ELi13ELi3ELi1ELi2EN4cute5tupleIJNSA_1CILi2EEENSC_ILi1EEESE_EEEEENSB_IJNSC_ILi128EEESH_NSB_IJNSC_ILi64EEEEEEEEENS_10bfloat16_tESL_NSA_8TiledMMAINSA_8MMA_AtomIJNSA_26SM100_MMA_F16BF16_2x1SM_SSISL_SL_fLi128ELi128ELNSA_4UMMA5MajorE0ELSQ_1ELNSP_7ScaleInE0ELSR_0EEEEEENSA_6LayoutINSB_IJSE_SE_SE_EEENSB_IJNSC_ILi0EEESW_SW_EEEEENSB_IJNSA_10UnderscoreESZ_SZ_EEEEENS7_6detail27Sm100ImplicitGemmTileTraitsINSA_25SM100_TMA_2SM_LOAD_IM2COLENSA_14ComposedLayoutINSA_7SwizzleILi3ELi4ELi3EEENSA_18smem_ptr_flag_bitsILi16EEENSU_INSB_IJNSC_ILi8EEESI_EEENSB_IJSI_SE_EEEEEEEvEENS13_INSA_18SM100_TMA_2SM_LOADENS15_IS17_S19_NSU_INSB_IJSI_S1A_EEENSB_IJSE_SI_EEEEEEEvEEEENS_8epilogue10collective18CollectiveEpilogueINS1N_23Sm100TmaWarpSpecializedILi4ELi2ELi16ELb1ELb0EEEJNSB_IJSI_SH_SJ_EEENSB_IJNSU_ISI_SE_EENSU_INSB_IJNSC_ILi16EEESD_EEES1I_EEEEESL_NSB_IJNSB_IJllllEEESE_SW_EEESL_S1Z_NS1N_6fusion15FusionCallbacksIS1R_NS20_17LinearCombinationISL_fSL_fLNS_15FloatRoundStyleE2EEES1S_S1X_JEEENSA_5SM1004TMEM4LOAD26SM100_TMEM_LOAD_32dp32b16xENSA_20SM90_TMA_LOAD_IM2COLENS15_INS16_ILi1ELi4ELi3EEES19_NSU_INSB_IJS1A_S1U_EEENSB_IJS1U_SE_EEEEEEENSA_39AutoVectorizingCopyWithAssumedAlignmentILi128EEENSA_21SM90_TMA_STORE_IM2COLES2F_S2H_S2H_EEEvvEEEEvNT_6ParamsE --------------------------
	.section	.text._ZN7cutlass13device_kernelINS_4conv6kernel13ConvUniversalINS1_16ConvProblemShapeILNS1_8OperatorE1ELi3EEENS1_10collective14CollectiveConvINS1_47MainloopSm100TmaUmmaWarpSpecializedImplicitGemmILS5_1ELi13ELi3ELi1ELi2EN4cute5tupleIJNSA_1CILi2EEENSC_ILi1EEESE_EEEEENSB_IJNSC_ILi128EEESH_NSB_IJNSC_ILi64EEEEEEEEENS_10bfloat16_tESL_NSA_8TiledMMAINSA_8MMA_AtomIJNSA_26SM100_MMA_F16BF16_2x1SM_SSISL_SL_fLi128ELi128ELNSA_4UMMA5MajorE0ELSQ_1ELNSP_7ScaleInE0ELSR_0EEEEEENSA_6LayoutINSB_IJSE_SE_SE_EEENSB_IJNSC_ILi0EEESW_SW_EEEEENSB_IJNSA_10UnderscoreESZ_SZ_EEEEENS7_6detail27Sm100ImplicitGemmTileTraitsINSA_25SM100_TMA_2SM_LOAD_IM2COLENSA_14ComposedLayoutINSA_7SwizzleILi3ELi4ELi3EEENSA_18smem_ptr_flag_bitsILi16EEENSU_INSB_IJNSC_ILi8EEESI_EEENSB_IJSI_SE_EEEEEEEvEENS13_INSA_18SM100_TMA_2SM_LOADENS15_IS17_S19_NSU_INSB_IJSI_S1A_EEENSB_IJSE_SI_EEEEEEEvEEEENS_8epilogue10collective18CollectiveEpilogueINS1N_23Sm100TmaWarpSpecializedILi4ELi2ELi16ELb1ELb0EEEJNSB_IJSI_SH_SJ_EEENSB_IJNSU_ISI_SE_EENSU_INSB_IJNSC_ILi16EEESD_EEES1I_EEEEESL_NSB_IJNSB_IJllllEEESE_SW_EEESL_S1Z_NS1N_6fusion15FusionCallbacksIS1R_NS20_17LinearCombinationISL_fSL_fLNS_15FloatRoundStyleE2EEES1S_S1X_JEEENSA_5SM1004TMEM4LOAD26SM100_TMEM_LOAD_32dp32b16xENSA_20SM90_TMA_LOAD_IM2COLENS15_INS16_ILi1ELi4ELi3EEES19_NSU_INSB_IJS1A_S1U_EEENSB_IJS1U_SE_EEEEEEENSA_39AutoVectorizingCopyWithAssumedAlignmentILi128EEENSA_21SM90_TMA_STORE_IM2COLES2F_S2H_S2H_EEEvvEEEEvNT_6ParamsE,"ax",@progbits
	.align	128
.text._ZN7cutlass13device_kernelINS_4conv6kernel13ConvUniversalINS1_16ConvProblemShapeILNS1_8OperatorE1ELi3EEENS1_10collective14CollectiveConvINS1_47MainloopSm100TmaUmmaWarpSpecializedImplicitGemmILS5_1ELi13ELi3ELi1ELi2EN4cute5tupleIJNSA_1CILi2EEENSC_ILi1EEESE_EEEEENSB_IJNSC_ILi128EEESH_NSB_IJNSC_ILi64EEEEEEEEENS_10bfloat16_tESL_NSA_8TiledMMAINSA_8MMA_AtomIJNSA_26SM100_MMA_F16BF16_2x1SM_SSISL_SL_fLi128ELi128ELNSA_4UMMA5MajorE0ELSQ_1ELNSP_7ScaleInE0ELSR_0EEEEEENSA_6LayoutINSB_IJSE_SE_SE_EEENSB_IJNSC_ILi0EEESW_SW_EEEEENSB_IJNSA_10UnderscoreESZ_SZ_EEEEENS7_6detail27Sm100ImplicitGemmTileTraitsINSA_25SM100_TMA_2SM_LOAD_IM2COLENSA_14ComposedLayoutINSA_7SwizzleILi3ELi4ELi3EEENSA_18smem_ptr_flag_bitsILi16EEENSU_INSB_IJNSC_ILi8EEESI_EEENSB_IJSI_SE_EEEEEEEvEENS13_INSA_18SM100_TMA_2SM_LOADENS15_IS17_S19_NSU_INSB_IJSI_S1A_EEENSB_IJSE_SI_EEEEEEEvEEEENS_8epilogue10collective18CollectiveEpilogueINS1N_23Sm100TmaWarpSpecializedILi4ELi2ELi16ELb1ELb0EEEJNSB_IJSI_SH_SJ_EEENSB_IJNSU_ISI_SE_EENSU_INSB_IJNSC_ILi16EEESD_EEES1I_EEEEESL_NSB_IJNSB_IJllllEEESE_SW_EEESL_S1Z_NS1N_6fusion15FusionCallbacksIS1R_NS20_17LinearCombinationISL_fSL_fLNS_15FloatRoundStyleE2EEES1S_S1X_JEEENSA_5SM1004TMEM4LOAD26SM100_TMEM_LOAD_32dp32b16xENSA_20SM90_TMA_LOAD_IM2COLENS15_INS16_ILi1ELi4ELi3EEES19_NSU_INSB_IJS1A_S1U_EEENSB_IJS1U_SE_EEEEEEENSA_39AutoVectorizingCopyWithAssumedAlignmentILi128EEENSA_21SM90_TMA_STORE_IM2COLES2F_S2H_S2H_EEEvvEEEEvNT_6ParamsE:
        .type           _ZN7cutlass13device_kernelINS_4conv6kernel13ConvUniversalINS1_16ConvProblemShapeILNS1_8OperatorE1ELi3EEENS1_10collective14CollectiveConvINS1_47MainloopSm100TmaUmmaWarpSpecializedImplicitGemmILS5_1ELi13ELi3ELi1ELi2EN4cute5tupleIJNSA_1CILi2EEENSC_ILi1EEESE_EEEEENSB_IJNSC_ILi128EEESH_NSB_IJNSC_ILi64EEEEEEEEENS_10bfloat16_tESL_NSA_8TiledMMAINSA_8MMA_AtomIJNSA_26SM100_MMA_F16BF16_2x1SM_SSISL_SL_fLi128ELi128ELNSA_4UMMA5MajorE0ELSQ_1ELNSP_7ScaleInE0ELSR_0EEEEEENSA_6LayoutINSB_IJSE_SE_SE_EEENSB_IJNSC_ILi0EEESW_SW_EEEEENSB_IJNSA_10UnderscoreESZ_SZ_EEEEENS7_6detail27Sm100ImplicitGemmTileTraitsINSA_25SM100_TMA_2SM_LOAD_IM2COLENSA_14ComposedLayoutINSA_7SwizzleILi3ELi4ELi3EEENSA_18smem_ptr_flag_bitsILi16EEENSU_INSB_IJNSC_ILi8EEESI_EEENSB_IJSI_SE_EEEEEEEvEENS13_INSA_18SM100_TMA_2SM_LOADENS15_IS17_S19_NSU_INSB_IJSI_S1A_EEENSB_IJSE_SI_EEEEEEEvEEEENS_8epilogue10collective18CollectiveEpilogueINS1N_23Sm100TmaWarpSpecializedILi4ELi2ELi16ELb1ELb0EEEJNSB_IJSI_SH_SJ_EEENSB_IJNSU_ISI_SE_EENSU_INSB_IJNSC_ILi16EEESD_EEES1I_EEEEESL_NSB_IJNSB_IJllllEEESE_SW_EEESL_S1Z_NS1N_6fusion15FusionCallbacksIS1R_NS20_17LinearCombinationISL_fSL_fLNS_15FloatRoundStyleE2EEES1S_S1X_JEEENSA_5SM1004TMEM4LOAD26SM100_TMEM_LOAD_32dp32b16xENSA_20SM90_TMA_LOAD_IM2COLENS15_INS16_ILi1ELi4ELi3EEES19_NSU_INSB_IJS1A_S1U_EEENSB_IJS1U_SE_EEEEEEENSA_39AutoVectorizingCopyWithAssumedAlignmentILi128EEENSA_21SM90_TMA_STORE_IM2COLES2F_S2H_S2H_EEEvvEEEEvNT_6ParamsE,@function
        .size           _ZN7cutlass13device_kernelINS_4conv6kernel13ConvUniversalINS1_16ConvProblemShapeILNS1_8OperatorE1ELi3EEENS1_10collective14CollectiveConvINS1_47MainloopSm100TmaUmmaWarpSpecializedImplicitGemmILS5_1ELi13ELi3ELi1ELi2EN4cute5tupleIJNSA_1CILi2EEENSC_ILi1EEESE_EEEEENSB_IJNSC_ILi128EEESH_NSB_IJNSC_ILi64EEEEEEEEENS_10bfloat16_tESL_NSA_8TiledMMAINSA_8MMA_AtomIJNSA_26SM100_MMA_F16BF16_2x1SM_SSISL_SL_fLi128ELi128ELNSA_4UMMA5MajorE0ELSQ_1ELNSP_7ScaleInE0ELSR_0EEEEEENSA_6LayoutINSB_IJSE_SE_SE_EEENSB_IJNSC_ILi0EEESW_SW_EEEEENSB_IJNSA_10UnderscoreESZ_SZ_EEEEENS7_6detail27Sm100ImplicitGemmTileTraitsINSA_25SM100_TMA_2SM_LOAD_IM2COLENSA_14ComposedLayoutINSA_7SwizzleILi3ELi4ELi3EEENSA_18smem_ptr_flag_bitsILi16EEENSU_INSB_IJNSC_ILi8EEESI_EEENSB_IJSI_SE_EEEEEEEvEENS13_INSA_18SM100_TMA_2SM_LOADENS15_IS17_S19_NSU_INSB_IJSI_S1A_EEENSB_IJSE_SI_EEEEEEEvEEEENS_8epilogue10collective18CollectiveEpilogueINS1N_23Sm100TmaWarpSpecializedILi4ELi2ELi16ELb1ELb0EEEJNSB_IJSI_SH_SJ_EEENSB_IJNSU_ISI_SE_EENSU_INSB_IJNSC_ILi16EEESD_EEES1I_EEEEESL_NSB_IJNSB_IJllllEEESE_SW_EEESL_S1Z_NS1N_6fusion15FusionCallbacksIS1R_NS20_17LinearCombinationISL_fSL_fLNS_15FloatRoundStyleE2EEES1S_S1X_JEEENSA_5SM1004TMEM4LOAD26SM100_TMEM_LOAD_32dp32b16xENSA_20SM90_TMA_LOAD_IM2COLENS15_INS16_ILi1ELi4ELi3EEES19_NSU_INSB_IJS1A_S1U_EEENSB_IJS1U_SE_EEEEEEENSA_39AutoVectorizingCopyWithAssumedAlignmentILi128EEENSA_21SM90_TMA_STORE_IM2COLES2F_S2H_S2H_EEEvvEEEEvNT_6ParamsE,(.L_x_215 - _ZN7cutlass13device_kernelINS_4conv6kernel13ConvUniversalINS1_16ConvProblemShapeILNS1_8OperatorE1ELi3EEENS1_10collective14CollectiveConvINS1_47MainloopSm100TmaUmmaWarpSpecializedImplicitGemmILS5_1ELi13ELi3ELi1ELi2EN4cute5tupleIJNSA_1CILi2EEENSC_ILi1EEESE_EEEEENSB_IJNSC_ILi128EEESH_NSB_IJNSC_ILi64EEEEEEEEENS_10bfloat16_tESL_NSA_8TiledMMAINSA_8MMA_AtomIJNSA_26SM100_MMA_F16BF16_2x1SM_SSISL_SL_fLi128ELi128ELNSA_4UMMA5MajorE0ELSQ_1ELNSP_7ScaleInE0ELSR_0EEEEEENSA_6LayoutINSB_IJSE_SE_SE_EEENSB_IJNSC_ILi0EEESW_SW_EEEEENSB_IJNSA_10UnderscoreESZ_SZ_EEEEENS7_6detail27Sm100ImplicitGemmTileTraitsINSA_25SM100_TMA_2SM_LOAD_IM2COLENSA_14ComposedLayoutINSA_7SwizzleILi3ELi4ELi3EEENSA_18smem_ptr_flag_bitsILi16EEENSU_INSB_IJNSC_ILi8EEESI_EEENSB_IJSI_SE_EEEEEEEvEENS13_INSA_18SM100_TMA_2SM_LOADENS15_IS17_S19_NSU_INSB_IJSI_S1A_EEENSB_IJSE_SI_EEEEEEEvEEEENS_8epilogue10collective18CollectiveEpilogueINS1N_23Sm100TmaWarpSpecializedILi4ELi2ELi16ELb1ELb0EEEJNSB_IJSI_SH_SJ_EEENSB_IJNSU_ISI_SE_EENSU_INSB_IJNSC_ILi16EEESD_EEES1I_EEEEESL_NSB_IJNSB_IJllllEEESE_SW_EEESL_S1Z_NS1N_6fusion15FusionCallbacksIS1R_NS20_17LinearCombinationISL_fSL_fLNS_15FloatRoundStyleE2EEES1S_S1X_JEEENSA_5SM1004TMEM4LOAD26SM100_TMEM_LOAD_32dp32b16xENSA_20SM90_TMA_LOAD_IM2COLENS15_INS16_ILi1ELi4ELi3EEES19_NSU_INSB_IJS1A_S1U_EEENSB_IJS1U_SE_EEEEEEENSA_39AutoVectorizingCopyWithAssumedAlignmentILi128EEENSA_21SM90_TMA_STORE_IM2COLES2F_S2H_S2H_EEEvvEEEEvNT_6ParamsE)
        .other          _ZN7cutlass13device_kernelINS_4conv6kernel13ConvUniversalINS1_16ConvProblemShapeILNS1_8OperatorE1ELi3EEENS1_10collective14CollectiveConvINS1_47MainloopSm100TmaUmmaWarpSpecializedImplicitGemmILS5_1ELi13ELi3ELi1ELi2EN4cute5tupleIJNSA_1CILi2EEENSC_ILi1EEESE_EEEEENSB_IJNSC_ILi128EEESH_NSB_IJNSC_ILi64EEEEEEEEENS_10bfloat16_tESL_NSA_8TiledMMAINSA_8MMA_AtomIJNSA_26SM100_MMA_F16BF16_2x1SM_SSISL_SL_fLi128ELi128ELNSA_4UMMA5MajorE0ELSQ_1ELNSP_7ScaleInE0ELSR_0EEEEEENSA_6LayoutINSB_IJSE_SE_SE_EEENSB_IJNSC_ILi0EEESW_SW_EEEEENSB_IJNSA_10UnderscoreESZ_SZ_EEEEENS7_6detail27Sm100ImplicitGemmTileTraitsINSA_25SM100_TMA_2SM_LOAD_IM2COLENSA_14ComposedLayoutINSA_7SwizzleILi3ELi4ELi3EEENSA_18smem_ptr_flag_bitsILi16EEENSU_INSB_IJNSC_ILi8EEESI_EEENSB_IJSI_SE_EEEEEEEvEENS13_INSA_18SM100_TMA_2SM_LOADENS15_IS17_S19_NSU_INSB_IJSI_S1A_EEENSB_IJSE_SI_EEEEEEEvEEEENS_8epilogue10collective18CollectiveEpilogueINS1N_23Sm100TmaWarpSpecializedILi4ELi2ELi16ELb1ELb0EEEJNSB_IJSI_SH_SJ_EEENSB_IJNSU_ISI_SE_EENSU_INSB_IJNSC_ILi16EEESD_EEES1I_EEEEESL_NSB_IJNSB_IJllllEEESE_SW_EEESL_S1Z_NS1N_6fusion15FusionCallbacksIS1R_NS20_17LinearCombinationISL_fSL_fLNS_15FloatRoundStyleE2EEES1S_S1X_JEEENSA_5SM1004TMEM4LOAD26SM100_TMEM_LOAD_32dp32b16xENSA_20SM90_TMA_LOAD_IM2COLENS15_INS16_ILi1ELi4ELi3EEES19_NSU_INSB_IJS1A_S1U_EEENSB_IJS1U_SE_EEEEEEENSA_39AutoVectorizingCopyWithAssumedAlignmentILi128EEENSA_21SM90_TMA_STORE_IM2COLES2F_S2H_S2H_EEEvvEEEEvNT_6ParamsE,@"STO_CUDA_ENTRY STV_DEFAULT"
_ZN7cutlass13device_kernelINS_4conv6kernel13ConvUniversalINS1_16ConvProblemShapeILNS1_8OperatorE1ELi3EEENS1_10collective14CollectiveConvINS1_47MainloopSm100TmaUmmaWarpSpecializedImplicitGemmILS5_1ELi13ELi3ELi1ELi2EN4cute5tupleIJNSA_1CILi2EEENSC_ILi1EEESE_EEEEENSB_IJNSC_ILi128EEESH_NSB_IJNSC_ILi64EEEEEEEEENS_10bfloat16_tESL_NSA_8TiledMMAINSA_8MMA_AtomIJNSA_26SM100_MMA_F16BF16_2x1SM_SSISL_SL_fLi128ELi128ELNSA_4UMMA5MajorE0ELSQ_1ELNSP_7ScaleInE0ELSR_0EEEEEENSA_6LayoutINSB_IJSE_SE_SE_EEENSB_IJNSC_ILi0EEESW_SW_EEEEENSB_IJNSA_10UnderscoreESZ_SZ_EEEEENS7_6detail27Sm100ImplicitGemmTileTraitsINSA_25SM100_TMA_2SM_LOAD_IM2COLENSA_14ComposedLayoutINSA_7SwizzleILi3ELi4ELi3EEENSA_18smem_ptr_flag_bitsILi16EEENSU_INSB_IJNSC_ILi8EEESI_EEENSB_IJSI_SE_EEEEEEEvEENS13_INSA_18SM100_TMA_2SM_LOADENS15_IS17_S19_NSU_INSB_IJSI_S1A_EEENSB_IJSE_SI_EEEEEEEvEEEENS_8epilogue10collective18CollectiveEpilogueINS1N_23Sm100TmaWarpSpecializedILi4ELi2ELi16ELb1ELb0EEEJNSB_IJSI_SH_SJ_EEENSB_IJNSU_ISI_SE_EENSU_INSB_IJNSC_ILi16EEESD_EEES1I_EEEEESL_NSB_IJNSB_IJllllEEESE_SW_EEESL_S1Z_NS1N_6fusion15FusionCallbacksIS1R_NS20_17LinearCombinationISL_fSL_fLNS_15FloatRoundStyleE2EEES1S_S1X_JEEENSA_5SM1004TMEM4LOAD26SM100_TMEM_LOAD_32dp32b16xENSA_20SM90_TMA_LOAD_IM2COLENS15_INS16_ILi1ELi4ELi3EEES19_NSU_INSB_IJS1A_S1U_EEENSB_IJS1U_SE_EEEEEEENSA_39AutoVectorizingCopyWithAssumedAlignmentILi128EEENSA_21SM90_TMA_STORE_IM2COLES2F_S2H_S2H_EEEvvEEEEvNT_6ParamsE:
[----:B------:R-:W1:Y:S01]  /*0000*/  LDC R1, c[0x0][0x37c] ;  /* 0x0000df00ff017b82 */ /* 0x000e620000000800 */
[----:B------:R-:W2:Y:S01]  /*0010*/  S2R R55, SR_TID.X ;  /* 0x0000000000377919 */ /* 0x000ea20000002100 */
[----:B------:R-:W3:Y:S06]  /*0020*/  LDCU.64 UR8, c[0x0][0x990] ;  /* 0x00013200ff0877ac */ /* 0x000eec0008000a00 */
[----:B------:R-:W4:Y:S01]  /*0030*/  S2UR UR4, SR_CgaCtaId ;  /* 0x00000000000479c3 */ /* 0x000f220000008800 */
[----:B-1----:R-:W-:Y:S01]  /*0040*/  VIADD R1, R1, 0xfffffff8 ;  /* 0xfffffff801017836 */ /* 0x002fe20000000000 */
[----:B------:R-:W-:-:S02]  /*0050*/  PRMT R45, RZ, 0x7610, R45 ;  /* 0x00007610ff2d7816 */ /* 0x000fc4000000002d */
[----:B------:R-:W-:Y:S02]  /*0060*/  ELECT P1, URZ, PT ;  /* 0x0000000000ff782f */ /* 0x000fe40003820000 */
[----:B------:R-:W-:Y:S01]  /*0070*/  R2UR UR43, R1 ;  /* 0x00000000012b72ca */ /* 0x000fe200000e0000 */
[----:B---3--:R-:W-:-:S04]  /*0080*/  UISETP.NE.U32.AND UP0, UPT, UR8, URZ, UPT ;  /* 0x000000ff0800728c */ /* 0x008fc8000bf05070 */
[----:B------:R-:W-:Y:S02]  /*0090*/  UISETP.NE.AND.EX UP0, UPT, UR9, URZ, UPT, UP0 ;  /* 0x000000ff0900728c */ /* 0x000fe4000bf05300 */
[----:B----4-:R-:W-:Y:S02]  /*00a0*/  ULOP3.LUT UR38, UR4, 0x1, URZ, 0xc0, !UPT ;  /* 0x0000000104267892 */ /* 0x010fe4000f8ec0ff */
[----:B------:R-:W-:Y:S01]  /*00b0*/  ULOP3.LUT UR37, UR4, 0x1, URZ, 0x3c, !UPT ;  /* 0x0000000104257892 */ /* 0x000fe2000f8e3cff */
[----:B--2---:R-:W-:-:S05]  /*00c0*/  SHF.R.U32.HI R46, RZ, 0x5, R55 ;  /* 0x00000005ff2e7819 */ /* 0x004fca0000011637 */
[----:B------:R-:W1:Y:S02]  /*00d0*/  SHFL.IDX PT, R0, R46, RZ, 0x1f ;  /* 0x00001fff2e007589 */ /* 0x000e6400000e0000 */
[----:B-1----:R-:W-:Y:S01]  /*00e0*/  R2UR UR18, R0 ;  /* 0x00000000001272ca */ /* 0x002fe200000e0000 */
[----:B------:R-:W-:-:S14]  /*00f0*/  BRA.U UP0, `(.L_x_0) ;  /* 0x0000000100307547 */ /* 0x000fdc000b800000 */
[----:B------:R-:W1:Y:S02]  /*0100*/  LDCU.64 UR4, c[0x0][0x988] ;  /* 0x00013100ff0477ac */ /* 0x000e640008000a00 */
[----:B-1----:R-:W-:-:S04]  /*0110*/  UISETP.NE.U32.AND UP0, UPT, UR4, URZ, UPT ;  /* 0x000000ff0400728c */ /* 0x002fc8000bf05070 */
[----:B------:R-:W-:-:S09]  /*0120*/  UISETP.NE.AND.EX UP0, UPT, UR5, URZ, UPT, UP0 ;  /* 0x000000ff0500728c */ /* 0x000fd2000bf05300 */
[----:B------:R-:W-:Y:S05]  /*0130*/  BRA.U !UP0, `(.L_x_1) ;  /* 0x0000000108147547 */ /* 0x000fea000b800000 */
[----:B------:R-:W1:Y:S01]  /*0140*/  LDC.64 R2, c[0x0][0x988] ;  /* 0x00026200ff027b82 */ /* 0x000e620000000a00 */
[----:B------:R-:W1:Y:S02]  /*0150*/  LDCU.64 UR4, c[0x0][0x358] ;  /* 0x00006b00ff0477ac */ /* 0x000e640008000a00 */
[----:B-1----:R1:W5:Y:S01]  /*0160*/  LDG.E R27, desc[UR4][R2.64] ;  /* 0x00000004021b7981 */ /* 0x002362000c1e1900 */
[----:B------:R-:W-:Y:S01]  /*0170*/  HFMA2 R45, -RZ, RZ, 0, 5.9604644775390625e-08 ;  /* 0x00000001ff2d7431 */ /* 0x000fe200000001ff */
[----:B------:R-:W-:Y:S05]  /*0180*/  BRA `(.L_x_0) ;  /* 0x00000000000c7947 */ /* 0x000fea0003800000 */
.L_x_1:
[----:B------:R-:W1:Y:S01]  /*0190*/  LDCU UR4, c[0x0][0x980] ;  /* 0x00013000ff0477ac */ /* 0x000e620008000800 */
[----:B------:R-:W-:Y:S01]  /*01a0*/  HFMA2 R45, -RZ, RZ, 0, 5.9604644775390625e-08 ;  /* 0x00000001ff2d7431 */ /* 0x000fe200000001ff */
[----:B-1----:R-:W-:-:S07]  /*01b0*/  MOV R27, UR4 ;  /* 0x00000004001b7c02 */ /* 0x002fce0008000f00 */
.L_x_0:
[----:B------:R-:W2:Y:S02]  /*01c0*/  LDCU.64 UR4, c[0x0][0x9b0] ;  /* 0x00013600ff0477ac */ /* 0x000ea40008000a00 */
[----:B--2---:R-:W-:-:S04]  /*01d0*/  UISETP.NE.U32.AND UP0, UPT, UR4, URZ, UPT ;  /* 0x000000ff0400728c */ /* 0x004fc8000bf05070 */
[----:B------:R-:W-:-:S09]  /*01e0*/  UISETP.NE.AND.EX UP0, UPT, UR5, URZ, UPT, UP0 ;  /* 0x000000ff0500728c */ /* 0x000fd2000bf05300 */
[----:B------:R-:W-:Y:S05]  /*01f0*/  BRA.U UP0, `(.L_x_2) ;  /* 0x0000000100287547 */ /* 0x000fea000b800000 */
[----:B------:R-:W2:Y:S02]  /*0200*/  LDCU.64 UR4, c[0x0][0x9a8] ;  /* 0x00013500ff0477ac */ /* 0x000ea40008000a00 */
[----:B--2---:R-:W-:-:S04]  /*0210*/  UISETP.NE.U32.AND UP0, UPT, UR4, URZ, UPT ;  /* 0x000000ff0400728c */ /* 0x004fc8000bf05070 */
[----:B------:R-:W-:-:S09]  /*0220*/  UISETP.NE.AND.EX UP0, UPT, UR5, URZ, UPT, UP0 ;  /* 0x000000ff0500728c */ /* 0x000fd2000bf05300 */
[----:B------:R-:W-:Y:S05]  /*0230*/  BRA.U !UP0, `(.L_x_3) ;  /* 0x0000000108107547 */ /* 0x000fea000b800000 */
[----:B------:R-:W2:Y:S01]  /*0240*/  LDC.64 R24, c[0x0][0x9a8] ;  /* 0x00026a00ff187b82 */ /* 0x000ea20000000a00 */
[----:B------:R-:W2:Y:S02]  /*0250*/  LDCU.64 UR4, c[0x0][0x358] ;  /* 0x00006b00ff0477ac */ /* 0x000ea40008000a00 */
[----:B--2---:R2:W5:Y:S01]  /*0260*/  LDG.E R24, desc[UR4][R24.64] ;  /* 0x0000000418187981 */ /* 0x004562000c1e1900 */
[----:B------:R-:W-:Y:S05]  /*0270*/  BRA `(.L_x_2) ;  /* 0x0000000000087947 */ /* 0x000fea0003800000 */
.L_x_3:
[----:B------:R-:W2:Y:S02]  /*0280*/  LDCU UR4, c[0x0][0x9a0] ;  /* 0x00013400ff0477ac */ /* 0x000ea40008000800 */
[----:B--2---:R-:W-:Y:S02]  /*0290*/  MOV R24, UR4 ;  /* 0x0000000400187c02 */ /* 0x004fe40008000f00 */
.L_x_2:
[----:B------:R-:W-:Y:S01]  /*02a0*/  IMAD.U32 R0, RZ, RZ, UR18 ;  /* 0x00000012ff007e24 */ /* 0x000fe2000f8e00ff */
[----:B------:R-:W-:Y:S04]  /*02b0*/  BSSY.RECONVERGENT B0, `(.L_x_4) ;  /* 0x000000c000007945 */ /* 0x000fe80003800200 */
[C---:B------:R-:W-:Y:S02]  /*02c0*/  ISETP.NE.OR P2, PT, R0.reuse, 0x1, !P1 ;  /* 0x000000010000780c */ /* 0x040fe40004f45670 */
[----:B------:R-:W-:-:S11]  /*02d0*/  ISETP.NE.OR P0, PT, R0, 0x3, !P1 ;  /* 0x000000030000780c */ /* 0x000fd60004f05670 */
[----:B------:R-:W-:Y:S05]  /*02e0*/  @P2 BRA `(.L_x_5) ;  /* 0x0000000000202947 */ /* 0x000fea0003800000 */
[----:B------:R-:W3:Y:S02]  /*02f0*/  LDCU.64 UR4, c[0x0][0x348] ;  /* 0x00006900ff0477ac */ /* 0x000ee40008000a00 */
[----:B---3--:R-:W-:Y:S02]  /*0300*/  UIADD3 UR6, UP1, UPT, UR4, 0x80, URZ ;  /* 0x0000008004067890 */ /* 0x008fe4000ff3e0ff */
[----:B------:R-:W-:Y:S02]  /*0310*/  UIADD3 UR4, UP0, UPT, UR4, 0x200, URZ ;  /* 0x0000020004047890 */ /* 0x000fe4000ff1e0ff */
[----:B------:R-:W-:Y:S02]  /*0320*/  UIADD3.X UR7, UPT, UPT, URZ, UR5, URZ, UP1, !UPT ;  /* 0x00000005ff077290 */ /* 0x000fe40008ffe4ff */
[----:B------:R-:W-:-:S07]  /*0330*/  UIADD3.X UR5, UPT, UPT, URZ, UR5, URZ, UP0, !UPT ;  /* 0x00000005ff057290 */ /* 0x000fce00087fe4ff */
[----:B------:R3:W-:Y:S02]  /*0340*/  UTMACCTL.PF [UR6] ;  /* 0x00000000060079b9 */ /* 0x0007e40008040000 */
[----:B------:R3:W-:Y:S02]  /*0350*/  UTMACCTL.PF [UR4] ;  /* 0x00000000040079b9 */ /* 0x0007e40008040000 */
[----:B---3--:R-:W-:Y:S01]  /*0360*/  NOP ;  /* 0x0000000000007918 */ /* 0x008fe20000000000 */
.L_x_5:
[----:B------:R-:W-:Y:S05]  /*0370*/  BSYNC.RECONVERGENT B0 ;  /* 0x0000000000007941 */ /* 0x000fea0003800200 */
.L_x_4:
[----:B------:R-:W-:Y:S04]  /*0380*/  BSSY.RECONVERGENT B0, `(.L_x_6) ;  /* 0x000000a000007945 */ /* 0x000fe80003800200 */
        /* <DEDUP_REMOVED lines=9> */
.L_x_7:
[----:B------:R-:W-:Y:S05]  /*0420*/  BSYNC.RECONVERGENT B0 ;  /* 0x0000000000007941 */ /* 0x000fea0003800200 */
.L_x_6:
[----:B------:R-:W3:Y:S01]  /*0430*/  LDCU.64 UR4, c[0x0][0x988] ;  /* 0x00013100ff0477ac */ /* 0x000ee20008000a00 */
[----:B------:R-:W-:Y:S02]  /*0440*/  UISETP.EQ.U32.AND UP2, UPT, UR8, URZ, UPT ;  /* 0x000000ff0800728c */ /* 0x000fe4000bf42070 */
[----:B------:R-:W-:Y:S02]  /*0450*/  UPLOP3.LUT UP3, UPT, UPT, UPT, UPT, 0x80, 0x8 ;  /* 0x000000000008789c */ /* 0x000fe40003f6f070 */
[----:B---3--:R-:W-:-:S04]  /*0460*/  UISETP.NE.U32.AND UP0, UPT, UR4, URZ, UPT ;  /* 0x000000ff0400728c */ /* 0x008fc8000bf05070 */
[----:B------:R-:W-:-:S04]  /*0470*/  UISETP.NE.AND.EX UP1, UPT, UR5, URZ, UPT, UP0 ;  /* 0x000000ff0500728c */ /* 0x000fc8000bf25300 */
[----:B------:R-:W-:-:S04]  /*0480*/  UISETP.EQ.OR.EX UP4, UPT, UR9, URZ, !UP1, UP2 ;  /* 0x000000ff0900728c */ /* 0x000fc8000cf82720 */
[----:B------:R-:W-:-:S06]  /*0490*/  UP2UR UR4, UPR, URZ, 0x10 ;  /* 0x00000010ff047883 */ /* 0x000fcc0008000000 */
[----:B------:R-:W-:Y:S01]  /*04a0*/  MOV R49, UR4 ;  /* 0x0000000400317c02 */ /* 0x000fe20008000f00 */
[----:B------:R-:W-:Y:S06]  /*04b0*/  BRA.U !UP4, `(.L_x_8) ;  /* 0x000000010c207547 */ /* 0x000fec000b800000 */
[----:B------:R-:W-:Y:S01]  /*04c0*/  UISETP.NE.U32.AND UP2, UPT, UR8, URZ, UPT ;  /* 0x000000ff0800728c */ /* 0x000fe2000bf45070 */
[----:B-----5:R-:W-:Y:S01]  /*04d0*/  FSETP.NEU.AND P0, PT, R27, RZ, PT ;  /* 0x000000ff1b00720b */ /* 0x020fe20003f0d000 */
[----:B------:R-:W-:Y:S02]  /*04e0*/  USEL UR4, URZ, 0xffffffff, UP1 ;  /* 0xffffffffff047887 */ /* 0x000fe40008800000 */
[----:B------:R-:W-:-:S10]  /*04f0*/  UISETP.NE.AND.EX UP2, UPT, UR9, URZ, UPT, UP2 ;  /* 0x000000ff0900728c */ /* 0x000fd4000bf45320 */
[----:B------:R-:W-:Y:S01]  /*0500*/  VOTEU.ANY UP0, P0 ;  /* 0x0000000000ff7886 */ /* 0x000fe20000000100 */
[----:B------:R-:W-:-:S04]  /*0510*/  @!UP2 USEL UR4, URZ, 0xffffffff, UP0 ;  /* 0xffffffffff04a887 */ /* 0x000fc80008000000 */
[----:B------:R-:W-:-:S04]  /*0520*/  ULOP3.LUT UR4, UR4, 0x1, URZ, 0xc0, !UPT ;  /* 0x0000000104047892 */ /* 0x000fc8000f8ec0ff */
[----:B------:R-:W-:-:S11]  /*0530*/  UISETP.NE.U32.AND UP3, UPT, UR4, 0x1, UPT ;  /* 0x000000010400788c */ /* 0x000fd6000bf65070 */
.L_x_8:
[----:B------:R-:W3:Y:S01]  /*0540*/  SHFL.IDX PT, R0, R46, RZ, 0x1f ;  /* 0x00001fff2e007589 */ /* 0x000ee200000e0000 */
[----:B------:R-:W-:Y:S02]  /*0550*/  UISETP.NE.AND UP5, UPT, UR18, 0x2, UPT ;  /* 0x000000021200788c */ /* 0x000fe4000bfa5270 */
[----:B------:R-:W-:Y:S02]  /*0560*/  UISETP.NE.AND UP0, UPT, UR18, 0x2, UPT ;  /* 0x000000021200788c */ /* 0x000fe4000bf05270 */
[----:B------:R-:W-:Y:S02]  /*0570*/  UISETP.NE.OR UP2, UPT, UR38, URZ, UP5 ;  /* 0x000000ff2600728c */ /* 0x000fe4000af45670 */
[----:B------:R-:W-:-:S04]  /*0580*/  USEL UR69, URZ, 0x1, UP0 ;  /* 0x00000001ff457887 */ /* 0x000fc80008000000 */
[----:B------:R-:W-:Y:S02]  /*0590*/  PLOP3.LUT P3, PT, P1, PT, UP2, 0xae, 0xea ;  /* 0x0000000000ea781c */ /* 0x000fe40000f6f52e */
[----:B---3--:R-:W-:-:S13]  /*05a0*/  ISETP.NE.AND P0, PT, R0, RZ, PT ;  /* 0x000000ff0000720c */ /* 0x008fda0003f05270 */
[----:B------:R-:W-:Y:S05]  /*05b0*/  @P0 BRA `(.L_x_9) ;  /* 0x00000000009c0947 */ /* 0x000fea0003800000 */
[----:B------:R-:W-:Y:S01]  /*05c0*/  ELECT P0, URZ, PT ;  /* 0x0000000000ff782f */ /* 0x000fe20003800000 */
[----:B------:R-:W-:-:S12]  /*05d0*/  BSSY.RECONVERGENT B0, `(.L_x_9) ;  /* 0x0000025000007945 */ /* 0x000fd80003800200 */
[----:B------:R-:W-:Y:S05]  /*05e0*/  @!P0 BRA `(.L_x_10) ;  /* 0x00000000008c8947 */ /* 0x000fea0003800000 */
[----:B------:R-:W3:Y:S01]  /*05f0*/  S2UR UR5, SR_CgaCtaId ;  /* 0x00000000000579c3 */ /* 0x000ee20000008800 */
[----:B------:R-:W-:Y:S01]  /*0600*/  UMOV UR4, 0x400 ;  /* 0x0000040000047882 */ /* 0x000fe20000000000 */
[----:B------:R-:W-:Y:S02]  /*0610*/  UMOV UR6, 0x1 ;  /* 0x0000000100067882 */ /* 0x000fe40000000000 */
[----:B------:R-:W-:-:S04]  /*0620*/  UIADD3 UR6, UPT, UPT, -UR6, 0x100000, URZ ;  /* 0x0010000006067890 */ /* 0x000fc8000fffe1ff */
[----:B------:R-:W-:Y:S02]  /*0630*/  USHF.L.U32 UR7, UR6, 0xb, URZ ;  /* 0x0000000b06077899 */ /* 0x000fe400080006ff */
[----:B------:R-:W-:Y:S02]  /*0640*/  USHF.L.U32 UR6, UR6, 0x1, URZ ;  /* 0x0000000106067899 */ /* 0x000fe400080006ff */
[----:B---3--:R-:W-:Y:S01]  /*0650*/  ULEA UR4, UR5, UR4, 0x18 ;  /* 0x0000000405047291 */ /* 0x008fe2000f8ec0ff */
[----:B------:R-:W3:Y:S11]  /*0660*/  FENCE.VIEW.ASYNC.S ;  /* 0x00000000000073c6 */ /* 0x000ef60000000000 */
[----:B---3--:R3:W4:Y:S01]  /*0670*/  SYNCS.EXCH.64 URZ, [UR4], UR6 ;  /* 0x0000000604ff75b2 */ /* 0x0087220008000100 */
[----:B------:R3:W1:Y:S01]  /*0680*/  SYNCS.EXCH.64 URZ, [UR4+0x68], UR6 ;  /* 0x0000680604ff75b2 */ /* 0x0006620008000100 */
        /* <DEDUP_REMOVED lines=23> */
[----:B------:R3:W1:Y:S02]  /*0800*/  SYNCS.EXCH.64 URZ, [UR4+0xc8], UR6 ;  /* 0x0000c80604ff75b2 */ /* 0x0006640008000100 */
[----:B---34-:R-:W-:Y:S01]  /*0810*/  NOP ;  /* 0x0000000000007918 */ /* 0x018fe20000000000 */
.L_x_10:
[----:B------:R-:W-:Y:S05]  /*0820*/  BSYNC.RECONVERGENT B0 ;  /* 0x0000000000007941 */ /* 0x000fea0003800200 */
.L_x_9:
[----:B------:R-:W3:Y:S01]  /*0830*/  SHFL.IDX PT, R0, R46, RZ, 0x1f ;  /* 0x00001fff2e007589 */ /* 0x000ee200000e0000 */
[----:B------:R-:W-:Y:S01]  /*0840*/  NOP ;  /* 0x0000000000007918 */ /* 0x000fe20000000000 */
[----:B---3--:R-:W-:-:S13]  /*0850*/  ISETP.NE.AND P0, PT, R0, 0x1, PT ;  /* 0x000000010000780c */ /* 0x008fda0003f05270 */
[----:B------:R-:W-:Y:S05]  /*0860*/  @P0 BRA `(.L_x_11) ;  /* 0x0000000000580947 */ /* 0x000fea0003800000 */
[----:B------:R-:W3:Y:S01]  /*0870*/  S2UR UR5, SR_CgaCtaId ;  /* 0x00000000000579c3 */ /* 0x000ee20000008800 */
[----:B------:R-:W-:Y:S01]  /*0880*/  UMOV UR4, 0x400 ;  /* 0x0000040000047882 */ /* 0x000fe20000000000 */
[----:B------:R-:W-:Y:S01]  /*0890*/  UMOV UR8, 0x20 ;  /* 0x0000002000087882 */ /* 0x000fe20000000000 */
[----:B------:R-:W-:Y:S01]  /*08a0*/  UMOV UR6, 0x80 ;  /* 0x0000008000067882 */ /* 0x000fe20000000000 */
[----:B------:R-:W-:-:S04]  /*08b0*/  UIADD3 UR8, UPT, UPT, -UR8, 0x100000, URZ ;  /* 0x0010000008087890 */ /* 0x000fc8000fffe1ff */
[----:B------:R-:W-:Y:S02]  /*08c0*/  USHF.L.U32 UR9, UR8, 0xb, URZ ;  /* 0x0000000b08097899 */ /* 0x000fe400080006ff */
[----:B------:R-:W-:Y:S02]  /*08d0*/  USHF.L.U32 UR8, UR8, 0x1, URZ ;  /* 0x0000000108087899 */ /* 0x000fe400080006ff */
[----:B------:R-:W-:-:S04]  /*08e0*/  UIADD3 UR6, UPT, UPT, -UR6, 0x100000, URZ ;  /* 0x0010000006067890 */ /* 0x000fc8000fffe1ff */
[----:B------:R-:W-:Y:S02]  /*08f0*/  USHF.L.U32 UR7, UR6, 0xb, URZ ;  /* 0x0000000b06077899 */ /* 0x000fe400080006ff */
[----:B------:R-:W-:Y:S01]  /*0900*/  USHF.L.U32 UR6, UR6, 0x1, URZ ;  /* 0x0000000106067899 */ /* 0x000fe200080006ff */
[----:B------:R-:W-:Y:S01]  /*0910*/  ELECT P0, URZ, PT ;  /* 0x0000000000ff782f */ /* 0x000fe20003800000 */
[----:B---3--:R-:W-:Y:S01]  /*0920*/  ULEA UR4, UR5, UR4, 0x18 ;  /* 0x0000000405047291 */ /* 0x008fe2000f8ec0ff */
[----:B------:R-:W3:Y:S11]  /*0930*/  FENCE.VIEW.ASYNC.S ;  /* 0x00000000000073c6 */ /* 0x000ef60000000000 */
[----:B---3--:R3:W4:Y:S01]  /*0940*/  SYNCS.EXCH.64 URZ, [UR4+0xd0], UR8 ;  /* 0x0000d00804ff75b2 */ /* 0x0087220008000100 */
[----:B------:R3:W1:Y:S01]  /*0950*/  SYNCS.EXCH.64 URZ, [UR4+0xf0], UR6 ;  /* 0x0000f00604ff75b2 */ /* 0x0006620008000100 */
[----:B------:R3:W1:Y:S01]  /*0960*/  SYNCS.EXCH.64 URZ, [UR4+0xd8], UR8 ;  /* 0x0000d80804ff75b2 */ /* 0x0006620008000100 */
[----:B------:R3:W1:Y:S01]  /*0970*/  SYNCS.EXCH.64 URZ, [UR4+0xf8], UR6 ;  /* 0x0000f80604ff75b2 */ /* 0x0006620008000100 */
[----:B------:R3:W1:Y:S01]  /*0980*/  SYNCS.EXCH.64 URZ, [UR4+0xe0], UR8 ;  /* 0x0000e00804ff75b2 */ /* 0x0006620008000100 */
[----:B------:R3:W1:Y:S01]  /*0990*/  SYNCS.EXCH.64 URZ, [UR4+0x100], UR6 ;  /* 0x0001000604ff75b2 */ /* 0x0006620008000100 */
[----:B------:R3:W1:Y:S01]  /*09a0*/  SYNCS.EXCH.64 URZ, [UR4+0xe8], UR8 ;  /* 0x0000e80804ff75b2 */ /* 0x0006620008000100 */
[----:B------:R3:W1:Y:S01]  /*09b0*/  SYNCS.EXCH.64 URZ, [UR4+0x108], UR6 ;  /* 0x0001080604ff75b2 */ /* 0x0006620008000100 */
[----:B------:R-:W-:Y:S01]  /*09c0*/  NOP ;  /* 0x0000000000007918 */ /* 0x000fe20000000000 */
.L_x_11:
[----:B------:R-:W2:Y:S01]  /*09d0*/  SHFL.IDX PT, R0, R46, RZ, 0x1f ;  /* 0x00001fff2e007589 */ /* 0x000ea200000e0000 */
[----:B------:R-:W-:Y:S01]  /*09e0*/  NOP ;  /* 0x0000000000007918 */ /* 0x000fe20000000000 */
[----:B--2---:R-:W-:-:S13]  /*09f0*/  ISETP.NE.AND P0, PT, R0, 0x3, PT ;  /* 0x000000030000780c */ /* 0x004fda0003f05270 */
[----:B------:R-:W-:Y:S05]  /*0a00*/  @P0 BRA `(.L_x_12) ;  /* 0x0000000000300947 */ /* 0x000fea0003800000 */
[----:B------:R-:W2:Y:S01]  /*0a10*/  S2UR UR5, SR_CgaCtaId ;  /* 0x00000000000579c3 */ /* 0x000ea20000008800 */
[----:B---3--:R-:W-:Y:S01]  /*0a20*/  UMOV UR4, 0x400 ;  /* 0x0000040000047882 */ /* 0x008fe20000000000 */
[----:B------:R-:W-:Y:S01]  /*0a30*/  UMOV UR6, 0x20 ;  /* 0x0000002000067882 */ /* 0x000fe20000000000 */
[----:B------:R-:W-:Y:S01]  /*0a40*/  ELECT P0, URZ, PT ;  /* 0x0000000000ff782f */ /* 0x000fe20003800000 */
[----:B------:R-:W-:-:S04]  /*0a50*/  UIADD3 UR6, UPT, UPT, -UR6, 0x100000, URZ ;  /* 0x0010000006067890 */ /* 0x000fc8000fffe1ff */
[----:B------:R-:W-:Y:S02]  /*0a60*/  USHF.L.U32 UR7, UR6, 0xb, URZ ;  /* 0x0000000b06077899 */ /* 0x000fe400080006ff */
[----:B------:R-:W-:Y:S02]  /*0a70*/  USHF.L.U32 UR6, UR6, 0x1, URZ ;  /* 0x0000000106067899 */ /* 0x000fe400080006ff */
[----:B--2---:R-:W-:Y:S01]  /*0a80*/  ULEA UR4, UR5, UR4, 0x18 ;  /* 0x0000000405047291 */ /* 0x004fe2000f8ec0ff */
[----:B------:R-:W2:Y:S11]  /*0a90*/  FENCE.VIEW.ASYNC.S ;  /* 0x00000000000073c6 */ /* 0x000eb60000000000 */
[----:B--2---:R2:W3:Y:S01]  /*0aa0*/  SYNCS.EXCH.64 URZ, [UR4+0x110], UR6 ;  /* 0x0001100604ff75b2 */ /* 0x0044e20008000100 */
[----:B------:R2:W1:Y:S01]  /*0ab0*/  SYNCS.EXCH.64 URZ, [UR4+0x118], UR6 ;  /* 0x0001180604ff75b2 */ /* 0x0004620008000100 */
[----:B------:R-:W-:Y:S01]  /*0ac0*/  NOP ;  /* 0x0000000000007918 */ /* 0x000fe20000000000 */
.L_x_12:
[----:B------:R-:W4:Y:S01]  /*0ad0*/  SHFL.IDX PT, R0, R46, RZ, 0x1f ;  /* 0x00001fff2e007589 */ /* 0x000f2200000e0000 */
[----:B------:R-:W-:Y:S01]  /*0ae0*/  NOP ;  /* 0x0000000000007918 */ /* 0x000fe20000000000 */
[----:B----4-:R-:W-:-:S13]  /*0af0*/  ISETP.NE.AND P0, PT, R0, 0x4, PT ;  /* 0x000000040000780c */ /* 0x010fda0003f05270 */
[----:B------:R-:W-:Y:S05]  /*0b00*/  @P0 BRA `(.L_x_13) ;  /* 0x0000000000440947 */ /* 0x000fea0003800000 */
[----:B------:R-:W4:Y:S01]  /*0b10*/  S2UR UR5, SR_CgaCtaId ;  /* 0x00000000000579c3 */ /* 0x000f220000008800 */
[----:B--23--:R-:W-:Y:S01]  /*0b20*/  UMOV UR4, 0x1e0 ;  /* 0x000001e000047882 */ /* 0x00cfe20000000000 */
[----:B------:R-:W-:Y:S01]  /*0b30*/  UMOV UR6, 0x400 ;  /* 0x0000040000067882 */ /* 0x000fe20000000000 */
[----:B------:R-:W-:Y:S01]  /*0b40*/  USEL UR4, UR4, 0x1a0, UP3 ;  /* 0x000001a004047887 */ /* 0x000fe20009800000 */
[----:B------:R-:W-:Y:S01]  /*0b50*/  UMOV UR8, 0x1 ;  /* 0x0000000100087882 */ /* 0x000fe20000000000 */
[----:B------:R-:W-:Y:S01]  /*0b60*/  ELECT P0, URZ, PT ;  /* 0x0000000000ff782f */ /* 0x000fe20003800000 */
[----:B------:R-:W-:-:S04]  /*0b70*/  UIADD3 UR8, UPT, UPT, -UR8, 0x100000, URZ ;  /* 0x0010000008087890 */ /* 0x000fc8000fffe1ff */
[----:B------:R-:W-:Y:S02]  /*0b80*/  USHF.L.U32 UR9, UR8, 0xb, URZ ;  /* 0x0000000b08097899 */ /* 0x000fe400080006ff */
[----:B------:R-:W-:Y:S02]  /*0b90*/  USHF.L.U32 UR8, UR8, 0x1, URZ ;  /* 0x0000000108087899 */ /* 0x000fe400080006ff */
[----:B----4-:R-:W-:Y:S02]  /*0ba0*/  ULEA UR6, UR5, UR6, 0x18 ;  /* 0x0000000605067291 */ /* 0x010fe4000f8ec0ff */
[----:B------:R-:W-:-:S04]  /*0bb0*/  UIADD3 UR4, UPT, UPT, -UR4, 0x100000, URZ ;  /* 0x0010000004047890 */ /* 0x000fc8000fffe1ff */
[----:B------:R-:W-:Y:S02]  /*0bc0*/  USHF.L.U32 UR5, UR4, 0xb, URZ ;  /* 0x0000000b04057899 */ /* 0x000fe400080006ff */
[----:B------:R-:W-:Y:S01]  /*0bd0*/  USHF.L.U32 UR4, UR4, 0x1, URZ ;  /* 0x0000000104047899 */ /* 0x000fe200080006ff */
[----:B------:R-:W2:Y:S03]  /*0be0*/  FENCE.VIEW.ASYNC.S ;  /* 0x00000000000073c6 */ /* 0x000ea60000000000 */
[----:B--2---:R4:W2:Y:S08]  /*0bf0*/  SYNCS.EXCH.64 URZ, [UR6+0x120], UR8 ;  /* 0x0001200806ff75b2 */ /* 0x0048b00008000100 */
[----:B------:R4:W3:Y:S02]  /*0c00*/  SYNCS.EXCH.64 URZ, [UR6+0x128], UR4 ;  /* 0x0001280406ff75b2 */ /* 0x0008e40008000100 */
[----:B----4-:R-:W-:Y:S01]  /*0c10*/  NOP ;  /* 0x0000000000007918 */ /* 0x010fe20000000000 */
.L_x_13:
[----:B------:R-:W4:Y:S01]  /*0c20*/  SHFL.IDX PT, R0, R46, RZ, 0x1f ;  /* 0x00001fff2e007589 */ /* 0x000f2200000e0000 */
[----:B------:R-:W-:Y:S01]  /*0c30*/  ISETP.NE.OR P1, PT, RZ, UR18, !P1 ;  /* 0x00000012ff007c0c */ /* 0x000fe2000cf25670 */
[----:B------:R-:W-:Y:S01]  /*0c40*/  NOP ;  /* 0x0000000000007918 */ /* 0x000fe20000000000 */
[----:B----4-:R-:W-:-:S13]  /*0c50*/  ISETP.NE.AND P0, PT, R0, 0x5, PT ;  /* 0x000000050000780c */ /* 0x010fda0003f05270 */
[----:B------:R-:W-:Y:S05]  /*0c60*/  @P0 BRA `(.L_x_14) ;  /* 0x0000000000480947 */ /* 0x000fea0003800000 */
[----:B------:R-:W4:Y:S01]  /*0c70*/  S2UR UR5, SR_CgaCtaId ;  /* 0x00000000000579c3 */ /* 0x000f220000008800 */
[----:B--23--:R-:W-:Y:S01]  /*0c80*/  UMOV UR4, 0x400 ;  /* 0x0000040000047882 */ /* 0x00cfe20000000000 */
        /* <DEDUP_REMOVED lines=9> */
[----:B----4-:R-:W-:Y:S01]  /*0d20*/  ULEA UR4, UR5, UR4, 0x18 ;  /* 0x0000000405047291 */ /* 0x010fe2000f8ec0ff */
[----:B------:R-:W2:Y:S11]  /*0d30*/  FENCE.VIEW.ASYNC.S ;  /* 0x00000000000073c6 */ /* 0x000eb60000000000 */
[----:B--2---:R4:W2:Y:S01]  /*0d40*/  SYNCS.EXCH.64 URZ, [UR4+0x130], UR6 ;  /* 0x0001300604ff75b2 */ /* 0x0048a20008000100 */
[----:B------:R4:W3:Y:S01]  /*0d50*/  SYNCS.EXCH.64 URZ, [UR4+0x140], UR8 ;  /* 0x0001400804ff75b2 */ /* 0x0008e20008000100 */
[----:B------:R4:W1:Y:S01]  /*0d60*/  SYNCS.EXCH.64 URZ, [UR4+0x138], UR6 ;  /* 0x0001380604ff75b2 */ /* 0x0008620008000100 */
[----:B------:R4:W1:Y:S02]  /*0d70*/  SYNCS.EXCH.64 URZ, [UR4+0x148], UR8 ;  /* 0x0001480804ff75b2 */ /* 0x0008640008000100 */
[----:B----4-:R-:W-:Y:S01]  /*0d80*/  NOP ;  /* 0x0000000000007918 */ /* 0x010fe20000000000 */
.L_x_14:
[----:B--23--:R-:W2:Y:S01]  /*0d90*/  S2UR UR7, SR_CgaCtaId ;  /* 0x00000000000779c3 */ /* 0x00cea20000008800 */
[----:B------:R-:W-:Y:S01]  /*0da0*/  VOTEU.ALL UP0, P1 ;  /* 0x0000000000ff7886 */ /* 0x000fe20000800000 */
[----:B------:R-:W-:Y:S01]  /*0db0*/  UMOV UR4, 0x20 ;  /* 0x0000002000047882 */ /* 0x000fe20000000000 */
[----:B------:R-:W-:Y:S01]  /*0dc0*/  NOP ;  /* 0x0000000000007918 */ /* 0x000fe20000000000 */
[----:B-1----:R-:W-:Y:S01]  /*0dd0*/  LOP3.LUT R3, R55, 0x1f, RZ, 0xc0, !PT ;  /* 0x0000001f37037812 */ /* 0x002fe200078ec0ff */
[----:B------:R-:W-:Y:S01]  /*0de0*/  UISETP.NE.AND UP4, UPT, UR18, URZ, UPT ;  /* 0x000000ff1200728c */ /* 0x000fe2000bf85270 */
[----:B------:R-:W-:Y:S01]  /*0df0*/  @!UP0 UMOV UR6, 0x400 ;  /* 0x0000040000068882 */ /* 0x000fe20000000000 */
[----:B------:R-:W-:-:S04]  /*0e00*/  @!UP0 UIADD3 UR4, UPT, UPT, -UR4, 0x100000, URZ ;  /* 0x0010000004048890 */ /* 0x000fc8000fffe1ff */
[----:B------:R-:W-:Y:S02]  /*0e10*/  @!UP0 USHF.L.U32 UR5, UR4, 0xb, URZ ;  /* 0x0000000b04058899 */ /* 0x000fe400080006ff */
[----:B------:R-:W-:Y:S02]  /*0e20*/  @!UP0 USHF.L.U32 UR4, UR4, 0x1, URZ ;  /* 0x0000000104048899 */ /* 0x000fe400080006ff */
[----:B--2---:R-:W-:Y:S01]  /*0e30*/  @!UP0 ULEA UR6, UR7, UR6, 0x18 ;  /* 0x0000000607068291 */ /* 0x004fe2000f8ec0ff */
[----:B------:R-:W1:Y:S01]  /*0e40*/  LDCU UR7, c[0x0][0x36c] ;  /* 0x00006d80ff0777ac */ /* 0x000e620008000800 */
[----:B------:R-:W-:Y:S01]  /*0e50*/  VOTEU.ALL UP0, P1 ;  /* 0x0000000000ff7886 */ /* 0x000fe20000800000 */
[----:B------:R-:W2:Y:S09]  /*0e60*/  FENCE.VIEW.ASYNC.S ;  /* 0x00000000000073c6 */ /* 0x000eb20000000000 */
[----:B--2---:R2:W3:Y:S01]  /*0e70*/  @!UP0 SYNCS.EXCH.64 URZ, [UR6+0x150], UR4 ;  /* 0x0001500406ff85b2 */ /* 0x0044e20008000100 */
[----:B-1----:R-:W-:-:S09]  /*0e80*/  UISETP.EQ.U32.AND UP6, UPT, UR7, 0x1, UPT ;  /* 0x000000010700788c */ /* 0x002fd2000bfc2070 */
[----:B--2---:R-:W-:Y:S05]  /*0e90*/  BRA.U !UP6, `(.L_x_15) ;  /* 0x000000010e087547 */ /* 0x004fea000b800000 */
[----:B---3--:R-:W-:Y:S01]  /*0ea0*/  UCGABAR_ARV ;  /* 0x00000000000079c7 */ /* 0x008fe20008000000 */
[----:B------:R-:W-:Y:S05]  /*0eb0*/  BRA `(.L_x_16) ;  /* 0x0000000000047947 */ /* 0x000fea0003800000 */
.L_x_15:
[----:B---3--:R-:W-:Y:S01]  /*0ec0*/  NOP ;  /* 0x0000000000007918 */ /* 0x008fe20000000000 */
.L_x_16:
[----:B------:R-:W1:Y:S01]  /*0ed0*/  S2UR UR22, SR_CTAID.X ;  /* 0x00000000001679c3 */ /* 0x000e620000002500 */
[----:B------:R-:W-:-:S05]  /*0ee0*/  CS2R.32 R48, SR_CgaSize ;  /* 0x0000000000307805 */ /* 0x000fca0000008a00 */
[----:B------:R-:W-:-:S05]  /*0ef0*/  IMAD R48, R48, -0xa0, RZ ;  /* 0xffffff6030307824 */ /* 0x000fca00078e02ff */
[----:B------:R-:W-:-:S14]  /*0f00*/  R2UR UR5, R48 ;  /* 0x00000000300572ca */ /* 0x000fdc00000e0000 */
[----:B------:R-:W2:Y:S01]  /*0f10*/  LDCU UR5, c[0x0][UR5+0x2b0] ;  /* 0x00005600050577ac */ /* 0x000ea20008000800 */
[----:B------:R-:W-:-:S05]  /*0f20*/  CS2R.32 R48, SR_CgaSize ;  /* 0x0000000000307805 */ /* 0x000fca0000008a00 */
[----:B------:R-:W-:-:S05]  /*0f30*/  IMAD R48, R48, -0xa0, RZ ;  /* 0xffffff6030307824 */ /* 0x000fca00078e02ff */
[----:B------:R-:W-:-:S14]  /*0f40*/  R2UR UR4, R48 ;  /* 0x00000000300472ca */ /* 0x000fdc00000e0000 */
[----:B------:R-:W3:Y:S01]  /*0f50*/  LDCU UR4, c[0x0][UR4+0x2b4] ;  /* 0x00005680040477ac */ /* 0x000ee20008000800 */
[----:B------:R-:W4:Y:S01]  /*0f60*/  S2UR UR19, SR_CTAID.Y ;  /* 0x00000000001379c3 */ /* 0x000f220000002600 */
[----:B------:R-:W-:-:S05]  /*0f70*/  CS2R.32 R48, SR_CgaSize ;  /* 0x0000000000307805 */ /* 0x000fca0000008a00 */
[----:B------:R-:W-:-:S05]  /*0f80*/  IMAD R48, R48, -0xa0, RZ ;  /* 0xffffff6030307824 */ /* 0x000fca00078e02ff */
[----:B------:R-:W-:-:S14]  /*0f90*/  R2UR UR7, R48 ;  /* 0x00000000300772ca */ /* 0x000fdc00000e0000 */
[----:B------:R-:W3:Y:S01]  /*0fa0*/  LDCU UR7, c[0x0][UR7+0x2a0] ;  /* 0x00005400070777ac */ /* 0x000ee20008000800 */
[----:B------:R-:W-:-:S05]  /*0fb0*/  CS2R.32 R48, SR_CgaSize ;  /* 0x0000000000307805 */ /* 0x000fca0000008a00 */
[----:B------:R-:W-:-:S05]  /*0fc0*/  IMAD R48, R48, -0xa0, RZ ;  /* 0xffffff6030307824 */ /* 0x000fca00078e02ff */
[----:B------:R-:W-:-:S14]  /*0fd0*/  R2UR UR8, R48 ;  /* 0x00000000300872ca */ /* 0x000fdc00000e0000 */
[----:B------:R-:W3:Y:S01]  /*0fe0*/  LDCU UR8, c[0x0][UR8+0x2a4] ;  /* 0x00005480080877ac */ /* 0x000ee20008000800 */
[----:B------:R-:W3:Y:S01]  /*0ff0*/  LDCU UR20, c[0x0][0xc24] ;  /* 0x00018480ff1477ac */ /* 0x000ee20008000800 */
[----:B------:R-:W3:Y:S01]  /*1000*/  LDCU UR39, c[0x0][0xc24] ;  /* 0x00018480ff2777ac */ /* 0x000ee20008000800 */
[----:B-1----:R-:W-:Y:S01]  /*1010*/  I2FP.F32.U32 R2, UR22 ;  /* 0x0000001600027c45 */ /* 0x002fe20008201000 */
[----:B------:R-:W1:Y:S04]  /*1020*/  LDCU UR24, c[0x0][0xc30] ;  /* 0x00018600ff1877ac */ /* 0x000e680008000800 */
[----:B--2---:R-:W-:Y:S01]  /*1030*/  FMUL R2, R2, UR5 ;  /* 0x0000000502027c20 */ /* 0x004fe20008400000 */
[----:B----4-:R-:W-:-:S05]  /*1040*/  I2FP.F32.U32 R0, UR19 ;  /* 0x0000001300007c45 */ /* 0x010fca0008201000 */
[----:B------:R-:W2:Y:S01]  /*1050*/  F2I.U32.TRUNC.NTZ R2, R2 ;  /* 0x0000000200027305 */ /* 0x000ea2000020f000 */
[----:B---3--:R-:W-:-:S07]  /*1060*/  FMUL R0, R0, UR4 ;  /* 0x0000000400007c20 */ /* 0x008fce0008400000 */
[----:B------:R-:W3:Y:S01]  /*1070*/  F2I.U32.TRUNC.NTZ R0, R0 ;  /* 0x0000000000007305 */ /* 0x000ee2000020f000 */
[----:B--2---:R-:W-:Y:S02]  /*1080*/  R2UR UR4, R2 ;  /* 0x00000000020472ca */ /* 0x004fe400000e0000 */
[----:B------:R-:W-:Y:S02]  /*1090*/  PRMT R2, RZ, 0x7610, R2 ;  /* 0x00007610ff027816 */ /* 0x000fe40000000002 */
[----:B---3--:R-:W-:Y:S02]  /*10a0*/  R2UR UR6, R0 ;  /* 0x00000000000672ca */ /* 0x008fe400000e0000 */
[----:B------:R-:W-:-:S07]  /*10b0*/  PRMT R0, RZ, 0x7610, R0 ;  /* 0x00007610ff007816 */ /* 0x000fce0000000000 */
[----:B------:R-:W-:-:S04]  /*10c0*/  UIADD3 UR5, UPT, UPT, -UR4, URZ, URZ ;  /* 0x000000ff04057290 */ /* 0x000fc8000fffe1ff */
[----:B------:R-:W-:Y:S02]  /*10d0*/  UIMAD UR5, UR7, UR5, UR22 ;  /* 0x00000005070572a4 */ /* 0x000fe4000f8e0216 */
[----:B------:R-:W-:-:S04]  /*10e0*/  UIADD3 UR4, UPT, UPT, -UR6, URZ, URZ ;  /* 0x000000ff06047290 */ /* 0x000fc8000fffe1ff */
[----:B------:R-:W-:Y:S01]  /*10f0*/  IMAD.U32 R48, RZ, RZ, UR5 ;  /* 0x00000005ff307e24 */ /* 0x000fe2000f8e00ff */
[----:B------:R-:W-:-:S06]  /*1100*/  UIMAD UR4, UR8, UR4, UR19 ;  /* 0x00000004080472a4 */ /* 0x000fcc000f8e0213 */
[----:B------:R-:W-:Y:S01]  /*1110*/  IMAD.U32 R47, RZ, RZ, UR4 ;  /* 0x00000004ff2f7e24 */ /* 0x000fe2000f8e00ff */
[----:B-1----:R-:W-:Y:S06]  /*1120*/  BRA.U UP4, `(.L_x_17) ;  /* 0x0000000104307547 */ /* 0x002fec000b800000 */
[----:B------:R-:W-:Y:S01]  /*1130*/  R2UR UR5, R47 ;  /* 0x000000002f0572ca */ /* 0x000fe200000e0000 */
[----:B------:R-:W-:Y:S01]  /*1140*/  UMOV UR7, 0x3 ;  /* 0x0000000300077882 */ /* 0x000fe20000000000 */
[----:B------:R-:W-:-:S11]  /*1150*/  R2UR UR4, R48 ;  /* 0x00000000300472ca */ /* 0x000fd600000e0000 */
[----:B------:R-:W-:-:S04]  /*1160*/  UISETP.NE.AND UP0, UPT, UR5, URZ, UPT ;  /* 0x000000ff0500728c */ /* 0x000fc8000bf05270 */
[----:B------:R-:W-:Y:S02]  /*1170*/  UISETP.LT.U32.OR UP0, UPT, UR4, 0x2, !UP0 ;  /* 0x000000020400788c */ /* 0x000fe4000c701470 */
[----:B------:R-:W-:Y:S02]  /*1180*/  ULOP3.LUT UR4, UR4, 0xfffffffe, URZ, 0xc0, !UPT ;  /* 0xfffffffe04047892 */ /* 0x000fe4000f8ec0ff */
[----:B------:R-:W-:Y:S02]  /*1190*/  USEL UR6, URZ, 0x1, !UP0 ;  /* 0x00000001ff067887 */ /* 0x000fe4000c000000 */
[----:B------:R-:W-:Y:S02]  /*11a0*/  USEL UR5, URZ, 0x2, !UP0 ;  /* 0x00000002ff057887 */ /* 0x000fe4000c000000 */
[----:B------:R-:W-:Y:S02]  /*11b0*/  USHF.L.U32 UR4, UR7, UR4, URZ ;  /* 0x0000000407047299 */ /* 0x000fe400080006ff */
[----:B------:R-:W-:-:S04]  /*11c0*/  UIADD3 UR5, UPT, UPT, UR6, UR5, URZ ;  /* 0x0000000506057290 */ /* 0x000fc8000fffe0ff */
[----:B------:R-:W-:Y:S02]  /*11d0*/  IMAD.U32 R0, RZ, RZ, UR4 ;  /* 0x00000004ff007e24 */ /* 0x000fe4000f8e00ff */
[----:B------:R-:W-:-:S07]  /*11e0*/  IMAD.U32 R2, RZ, RZ, UR5 ;  /* 0x00000005ff027e24 */ /* 0x000fce000f8e00ff */
.L_x_17:
[----:B------:R-:W1:Y:S01]  /*11f0*/  S2UR UR48, SR_CTAID.Z ;  /* 0x00000000003079c3 */ /* 0x000e620000002700 */
[----:B------:R-:W-:Y:S01]  /*1200*/  UISETP.GE.AND UP0, UPT, UR20, 0x1, UPT ;  /* 0x000000011400788c */ /* 0x000fe2000bf06270 */
[----:B------:R-:W-:-:S08]  /*1210*/  UMOV UR45, UR22 ;  /* 0x00000016002d7c82 */ /* 0x000fd00008000000 */
[----:B------:R-:W-:Y:S05]  /*1220*/  BRA.U !UP0, `(.L_x_18) ;  /* 0x0000000108d47547 */ /* 0x000fea000b800000 */
[----:B------:R-:W2:Y:S01]  /*1230*/  LDCU.128 UR12, c[0x0][0xc10] ;  /* 0x00018200ff0c77ac */ /* 0x000ea20008000c00 */
[----:B------:R-:W3:Y:S01]  /*1240*/  LDCU UR21, c[0x0][0xc0c] ;  /* 0x00018180ff1577ac */ /* 0x000ee20008000800 */
[----:B------:R-:W4:Y:S01]  /*1250*/  LDCU UR6, c[0x0][0x370] ;  /* 0x00006e00ff0677ac */ /* 0x000f220008000800 */
[----:B------:R-:W1:Y:S01]  /*1260*/  LDCU UR7, c[0x0][0x374] ;  /* 0x00006e80ff0777ac */ /* 0x000e620008000800 */
[----:B------:R-:W1:Y:S01]  /*1270*/  LDCU UR23, c[0x0][0xc20] ;  /* 0x00018400ff1777ac */ /* 0x000e620008000800 */
[----:B--2---:R-:W-:Y:S02]  /*1280*/  UIMAD.WIDE.U32 UR4, UR22, UR12, URZ ;  /* 0x0000000c160472a5 */ /* 0x004fe4000f8e00ff */
[----:B---3--:R-:W-:Y:S01]  /*1290*/  UISETP.NE.AND UP0, UPT, UR21, 0x1, UPT ;  /* 0x000000011500788c */ /* 0x008fe2000bf05270 */
[----:B------:R-:W2:Y:S01]  /*12a0*/  LDCU.64 UR8, c[0x0][0xc28] ;  /* 0x00018500ff0877ac */ /* 0x000ea20008000a00 */
[----:B----4-:R-:W-:-:S03]  /*12b0*/  UIMAD.WIDE.U32 UR10, UR6, UR12, URZ ;  /* 0x0000000c060a72a5 */ /* 0x010fc6000f8e00ff */
[----:B------:R-:W-:Y:S01]  /*12c0*/  UMOV UR4, UR5 ;  /* 0x0000000500047c82 */ /* 0x000fe20008000000 */
[----:B------:R-:W-:Y:S02]  /*12d0*/  UISETP.NE.AND UP2, UPT, UR20, 0x1, UPT ;  /* 0x000000011400788c */ /* 0x000fe4000bf45270 */
[----:B------:R-:W-:Y:S01]  /*12e0*/  USHF.R.U32.HI UR4, URZ, UR13, UR4 ;  /* 0x0000000dff047299 */ /* 0x000fe20008011604 */
[----:B------:R-:W-:Y:S01]  /*12f0*/  UMOV UR10, UR11 ;  /* 0x0000000b000a7c82 */ /* 0x000fe20008000000 */
[----:B------:R-:W-:Y:S02]  /*1300*/  UIMAD.WIDE.U32 UR16, UR19, UR15, URZ ;  /* 0x0000000f131072a5 */ /* 0x000fe4000f8e00ff */
[----:B------:R-:W-:Y:S02]  /*1310*/  USEL UR5, UR22, UR4, !UP0 ;  /* 0x0000000416057287 */ /* 0x000fe4000c000000 */
[----:B------:R-:W-:Y:S02]  /*1320*/  @UP0 USHF.R.U32.HI UR6, URZ, UR13, UR10 ;  /* 0x0000000dff060299 */ /* 0x000fe4000801160a */
[----:B------:R-:W-:-:S02]  /*1330*/  UISETP.NE.AND UP0, UPT, UR14, 0x1, UPT ;  /* 0x000000010e00788c */ /* 0x000fc4000bf05270 */
[----:B-1----:R-:W-:Y:S02]  /*1340*/  UIMAD.WIDE.U32 UR10, UR7, UR15, URZ ;  /* 0x0000000f070a72a5 */ /* 0x002fe4000f8e00ff */
[----:B--2---:R-:W-:Y:S01]  /*1350*/  UIMAD.WIDE.U32 UR12, UR6, UR8, URZ ;  /* 0x00000008060c72a5 */ /* 0x004fe2000f8e00ff */
[----:B------:R-:W-:Y:S01]  /*1360*/  UMOV UR4, UR17 ;  /* 0x0000001100047c82 */ /* 0x000fe20008000000 */
[----:B------:R-:W-:-:S03]  /*1370*/  UIADD3 UR45, UPT, UPT, -UR5, URZ, URZ ;  /* 0x000000ff052d7290 */ /* 0x000fc6000fffe1ff */
[----:B------:R-:W-:Y:S01]  /*1380*/  UMOV UR10, UR11 ;  /* 0x0000000b000a7c82 */ /* 0x000fe20008000000 */
[----:B------:R-:W-:Y:S02]  /*1390*/  USHF.R.U32.HI UR4, URZ, UR23, UR4 ;  /* 0x00000017ff047299 */ /* 0x000fe40008011604 */
[----:B------:R-:W-:Y:S01]  /*13a0*/  @UP0 USHF.R.U32.HI UR7, URZ, UR23, UR10 ;  /* 0x00000017ff070299 */ /* 0x000fe2000801160a */
[----:B------:R-:W-:Y:S01]  /*13b0*/  UMOV UR12, UR13 ;  /* 0x0000000d000c7c82 */ /* 0x000fe20008000000 */
[----:B------:R-:W-:Y:S02]  /*13c0*/  USEL UR4, UR19, UR4, !UP0 ;  /* 0x0000000413047287 */ /* 0x000fe4000c000000 */
[----:B------:R-:W-:Y:S02]  /*13d0*/  UIMAD.WIDE.U32 UR10, UR7, UR8, URZ ;  /* 0x00000008070a72a5 */ /* 0x000fe4000f8e00ff */
[----:B------:R-:W-:Y:S02]  /*13e0*/  @UP2 USHF.R.U32.HI UR6, URZ, UR9, UR12 ;  /* 0x00000009ff062299 */ /* 0x000fe4000801160c */
[----:B------:R-:W-:-:S02]  /*13f0*/  UIMAD.WIDE.U32 UR12, UR4, UR8, URZ ;  /* 0x00000008040c72a5 */ /* 0x000fc4000f8e00ff */
[----:B------:R-:W-:Y:S01]  /*1400*/  UIMAD UR45, UR21, UR45, UR22 ;  /* 0x0000002d152d72a4 */ /* 0x000fe2000f8e0216 */
[----:B------:R-:W-:Y:S02]  /*1410*/  UMOV UR10, UR11 ;  /* 0x0000000b000a7c82 */ /* 0x000fe40008000000 */
[----:B------:R-:W-:Y:S02]  /*1420*/  @UP2 USHF.R.U32.HI UR7, URZ, UR9, UR10 ;  /* 0x00000009ff072299 */ /* 0x000fe4000801160a */
[----:B------:R-:W-:Y:S02]  /*1430*/  UIMAD UR10, UR6, UR20, URZ ;  /* 0x00000014060a72a4 */ /* 0x000fe4000f8e02ff */
[----:B------:R-:W-:-:S04]  /*1440*/  UIMAD UR7, UR7, UR20, URZ ;  /* 0x00000014070772a4 */ /* 0x000fc8000f8e02ff */
[----:B------:R-:W-:-:S03]  /*1450*/  UISETP.GE.AND UP0, UPT, UR4, UR7, UPT ;  /* 0x000000070400728c */ /* 0x000fc6000bf06270 */
[----:B------:R-:W-:Y:S01]  /*1460*/  UMOV UR7, UR13 ;  /* 0x0000000d00077c82 */ /* 0x000fe20008000000 */
[----:B------:R-:W-:Y:S02]  /*1470*/  UISETP.GE.OR UP0, UPT, UR5, UR10, UP0 ;  /* 0x0000000a0500728c */ /* 0x000fe40008706670 */
[----:B------:R-:W-:Y:S02]  /*1480*/  UIMAD.WIDE.U32 UR10, UR5, UR8, URZ ;  /* 0x00000008050a72a5 */ /* 0x000fe4000f8e00ff */
[----:B------:R-:W-:Y:S02]  /*1490*/  USHF.R.U32.HI UR7, URZ, UR9, UR7 ;  /* 0x00000009ff077299 */ /* 0x000fe40008011607 */
[----:B------:R-:W-:Y:S02]  /*14a0*/  UIADD3 UR10, UPT, UPT, -UR4, URZ, URZ ;  /* 0x000000ff040a7290 */ /* 0x000fe4000fffe1ff */
[----:B------:R-:W-:Y:S02]  /*14b0*/  USEL UR7, UR4, UR7, !UP2 ;  /* 0x0000000704077287 */ /* 0x000fe4000d000000 */
[----:B------:R-:W-:Y:S01]  /*14c0*/  UIMAD UR10, UR14, UR10, UR19 ;  /* 0x0000000a0e0a72a4 */ /* 0x000fe2000f8e0213 */
[----:B------:R-:W-:-:S02]  /*14d0*/  @!UP0 UMOV UR8, UR11 ;  /* 0x0000000b00088c82 */ /* 0x000fc40008000000 */
[----:B------:R-:W-:Y:S02]  /*14e0*/  @!UP0 USHF.R.U32.HI UR8, URZ, UR9, UR8 ;  /* 0x00000009ff088299 */ /* 0x000fe40008011608 */
[----:B------:R-:W-:Y:S02]  /*14f0*/  UIADD3 UR9, UPT, UPT, -UR7, URZ, URZ ;  /* 0x000000ff07097290 */ /* 0x000fe4000fffe1ff */
[----:B------:R-:W-:Y:S02]  /*1500*/  @!UP0 USEL UR8, UR5, UR8, !UP2 ;  /* 0x0000000805088287 */ /* 0x000fe4000d000000 */
[----:B------:R-:W-:Y:S02]  /*1510*/  UIMAD UR9, UR20, UR9, UR4 ;  /* 0x00000009140972a4 */ /* 0x000fe4000f8e0204 */
[----:B------:R-:W-:Y:S02]  /*1520*/  @!UP0 UIADD3 UR7, UPT, UPT, UR7, -UR8, URZ ;  /* 0x8000000807078290 */ /* 0x000fe4000fffe0ff */
[----:B------:R-:W-:-:S02]  /*1530*/  @!UP0 UIMAD UR6, UR9, UR6, UR8 ;  /* 0x00000006090682a4 */ /* 0x000fc4000f8e0208 */
[----:B------:R-:W-:-:S04]  /*1540*/  @!UP0 UIMAD UR4, UR7, UR20, UR5 ;  /* 0x00000014070482a4 */ /* 0x000fc8000f8e0205 */
[----:B------:R-:W-:Y:S01]  /*1550*/  UIMAD UR19, UR4, UR14, UR10 ;  /* 0x0000000e041372a4 */ /* 0x000fe2000f8e020a */
[----:B------:R-:W-:Y:S02]  /*1560*/  @!UP0 UMOV UR5, UR6 ;  /* 0x0000000600058c82 */ /* 0x000fe40008000000 */
[----:B------:R-:W-:-:S12]  /*1570*/  UIMAD UR45, UR5, UR21, UR45 ;  /* 0x00000015052d72a4 */ /* 0x000fd8000f8e022d */
.L_x_18:
[----:B------:R-:W-:-:S09]  /*1580*/  UISETP.NE.AND UP0, UPT, UR24, 0x1, UPT ;  /* 0x000000011800788c */ /* 0x000fd2000bf05270 */
[----:B------:R-:W-:Y:S05]  /*1590*/  BRA.U UP0, `(.L_x_19) ;  /* 0x0000000100407547 */ /* 0x000fea000b800000 */
[----:B------:R-:W2:Y:S01]  /*15a0*/  LDCU.128 UR8, c[0x0][0xc10] ;  /* 0x00018200ff0877ac */ /* 0x000ea20008000c00 */
[----:B------:R-:W3:Y:S01]  /*15b0*/  LDCU UR12, c[0x0][0xc0c] ;  /* 0x00018180ff0c77ac */ /* 0x000ee20008000800 */
[----:B------:R-:W4:Y:S01]  /*15c0*/  LDCU UR13, c[0x0][0xc20] ;  /* 0x00018400ff0d77ac */ /* 0x000f220008000800 */
[----:B--2---:R-:W-:Y:S02]  /*15d0*/  UIMAD.WIDE.U32 UR4, UR45, UR8, URZ ;  /* 0x000000082d0472a5 */ /* 0x004fe4000f8e00ff */
[----:B------:R-:W-:Y:S02]  /*15e0*/  UIMAD.WIDE.U32 UR6, UR19, UR11, URZ ;  /* 0x0000000b130672a5 */ /* 0x000fe4000f8e00ff */
[----:B---3--:R-:W-:Y:S02]  /*15f0*/  UISETP.NE.AND UP0, UPT, UR12, 0x1, UPT ;  /* 0x000000010c00788c */ /* 0x008fe4000bf05270 */
[----:B------:R-:W-:-:S03]  /*1600*/  USHF.R.U32.HI UR5, URZ, UR9, UR5 ;  /* 0x00000009ff057299 */ /* 0x000fc60008011605 */
[----:B------:R-:W-:Y:S01]  /*1610*/  UMOV UR4, UR7 ;  /* 0x0000000700047c82 */ /* 0x000fe20008000000 */
[----:B------:R-:W-:Y:S02]  /*1620*/  USEL UR5, UR45, UR5, !UP0 ;  /* 0x000000052d057287 */ /* 0x000fe4000c000000 */
[----:B------:R-:W-:Y:S02]  /*1630*/  UISETP.NE.AND UP0, UPT, UR10, 0x1, UPT ;  /* 0x000000010a00788c */ /* 0x000fe4000bf05270 */
[----:B----4-:R-:W-:-:S04]  /*1640*/  USHF.R.U32.HI UR4, URZ, UR13, UR4 ;  /* 0x0000000dff047299 */ /* 0x010fc80008011604 */
[----:B------:R-:W-:-:S04]  /*1650*/  USEL UR4, UR19, UR4, !UP0 ;  /* 0x0000000413047287 */ /* 0x000fc8000c000000 */
[----:B------:R-:W-:Y:S02]  /*1660*/  UIADD3 UR6, UPT, UPT, -UR4, UR5, URZ ;  /* 0x0000000504067290 */ /* 0x000fe4000fffe1ff */
[----:B------:R-:W-:Y:S02]  /*1670*/  UIADD3 UR4, UPT, UPT, UR4, -UR5, URZ ;  /* 0x8000000504047290 */ /* 0x000fe4000fffe0ff */
[----:B------:R-:W-:Y:S02]  /*1680*/  UIMAD UR19, UR6, UR10, UR19 ;  /* 0x0000000a061372a4 */ /* 0x000fe4000f8e0213 */
[----:B------:R-:W-:-:S12]  /*1690*/  UIMAD UR45, UR4, UR12, UR45 ;  /* 0x0000000c042d72a4 */ /* 0x000fd8000f8e022d */
.L_x_19:
[----:B------:R-:W-:Y:S05]  /*16a0*/  BRA.U !UP6, `(.L_x_20) ;  /* 0x000000010e0c7547 */ /* 0x000fea000b800000 */
[----:B------:R-:W-:Y:S01]  /*16b0*/  UCGABAR_WAIT ;  /* 0x0000000000007dc7 */ /* 0x000fe20008000000 */
[----:B------:R-:W-:Y:S01]  /*16c0*/  CCTL.IVALL ;  /* 0x00000000ff00798f */ /* 0x000fe20002000000 */
[----:B------:R-:W-:Y:S05]  /*16d0*/  BRA `(.L_x_21) ;  /* 0x0000000000047947 */ /* 0x000fea0003800000 */
.L_x_20:
[----:B------:R-:W-:Y:S06]  /*16e0*/  BAR.SYNC.DEFER_BLOCKING 0x0 ;  /* 0x0000000000007b1d */ /* 0x000fec0000010000 */
.L_x_21:
[----:B------:R-:W-:Y:S05]  /*16f0*/  BRA.U UP5, `(.L_x_22) ;  /* 0x0000001d05d87547 */ /* 0x000fea000b800000 */
[----:B------:R-:W2:Y:S01]  /*1700*/  LDCU UR5, c[0x0][0x388] ;  /* 0x00007100ff0577ac */ /* 0x000ea20008000800 */
[----:B------:R-:W-:Y:S01]  /*1710*/  PLOP3.LUT P1, PT, PT, PT, UP3, 0x80, 0x8 ;  /* 0x000000000008781c */ /* 0x000fe20003f2f038 */
[----:B------:R-:W-:Y:S01]  /*1720*/  IMAD.MOV.U32 R2, RZ, RZ, RZ ;  /* 0x000000ffff027224 */ /* 0x000fe200078e00ff */
[----:B------:R-:W-:Y:S01]  /*1730*/  ISETP.EQ.OR P2, PT, R3, RZ, P3 ;  /* 0x000000ff0300720c */ /* 0x000fe20001f42670 */
[----:B------:R-:W3:Y:S01]  /*1740*/  LDCU UR8, c[0x0][0x38c] ;  /* 0x00007180ff0877ac */ /* 0x000ee20008000800 */
[----:B------:R-:W-:Y:S01]  /*1750*/  PLOP3.LUT P1, PT, P1, PT, PT, 0x8, 0x80 ;  /* 0x000000000080781c */ /* 0x000fe20000f2e170 */
[----:B------:R-:W4:Y:S01]  /*1760*/  LDCU.64 UR6, c[0x0][0x390] ;  /* 0x00007200ff0677ac */ /* 0x000f220008000a00 */
[----:B------:R-:W-:Y:S02]  /*1770*/  USHF.L.U32 UR54, UR22, 0x6, URZ ;  /* 0x0000000616367899 */ /* 0x000fe400080006ff */
[----:B------:R-:W-:Y:S01]  /*1780*/  UISETP.NE.AND UP1, UPT, UR18, URZ, UPT ;  /* 0x000000ff1200728c */ /* 0x000fe2000bf25270 */
[----:B------:R-:W1:Y:S01]  /*1790*/  LDCU UR53, c[0x0][0x370] ;  /* 0x00006e00ff3577ac */ /* 0x000e620008000800 */
[----:B--2---:R-:W-:Y:S01]  /*17a0*/  UIADD3 UR5, UPT, UPT, UR5, 0x3f, URZ ;  /* 0x0000003f05057890 */ /* 0x004fe2000fffe0ff */
[----:B------:R-:W2:Y:S03]  /*17b0*/  LDCU.64 UR46, c[0x0][0x348] ;  /* 0x00006900ff2e77ac */ /* 0x000ea60008000a00 */
[----:B------:R-:W-:-:S02]  /*17c0*/  USHF.R.S32.HI UR4, URZ, 0x1f, UR5 ;  /* 0x0000001fff047899 */ /* 0x000fc40008011405 */
[----:B------:R-:W-:Y:S02]  /*17d0*/  ULOP3.LUT UR54, UR54, 0x40, URZ, 0xc0, !UPT ;  /* 0x0000004036367892 */ /* 0x000fe4000f8ec0ff */
[----:B------:R-:W-:Y:S01]  /*17e0*/  ULEA.HI UR4, UR4, UR5, URZ, 0x6 ;  /* 0x0000000504047291 */ /* 0x000fe2000f8f30ff */
[----:B------:R-:W1:Y:S03]  /*17f0*/  LDCU UR52, c[0x0][0x374] ;  /* 0x00006e80ff3477ac */ /* 0x000e660008000800 */
[----:B------:R-:W-:Y:S02]  /*1800*/  USHF.R.S32.HI UR4, URZ, 0x6, UR4 ;  /* 0x00000006ff047899 */ /* 0x000fe40008011404 */
[----:B------:R-:W-:Y:S02]  /*1810*/  USEL UR38, UR69, 0x2, UP1 ;  /* 0x0000000245267887 */ /* 0x000fe40008800000 */
[----:B---3--:R-:W-:Y:S01]  /*1820*/  UIMAD UR4, UR4, UR8, URZ ;  /* 0x00000008040472a4 */ /* 0x008fe2000f8e02ff */
[----:B------:R-:W-:Y:S01]  /*1830*/  UMOV UR27, 0x1 ;  /* 0x00000001001b7882 */ /* 0x000fe20000000000 */
[----:B------:R-:W-:-:S02]  /*1840*/  UMOV UR30, URZ ;  /* 0x000000ff001e7c82 */ /* 0x000fc40008000000 */
[----:B----4-:R-:W-:Y:S01]  /*1850*/  UIMAD UR4, UR4, UR6, URZ ;  /* 0x00000006040472a4 */ /* 0x010fe2000f8e02ff */
[----:B------:R-:W-:Y:S01]  /*1860*/  UMOV UR31, URZ ;  /* 0x000000ff001f7c82 */ /* 0x000fe20008000000 */
[----:B------:R-:W-:Y:S02]  /*1870*/  UMOV UR42, URZ ;  /* 0x000000ff002a7c82 */ /* 0x000fe40008000000 */
[----:B------:R-:W-:-:S04]  /*1880*/  UIMAD UR55, UR4, UR7, URZ ;  /* 0x00000007043772a4 */ /* 0x000fc8000f8e02ff */
[----:B------:R-:W-:Y:S02]  /*1890*/  UISETP.NE.AND UP2, UPT, UR55, URZ, UPT ;  /* 0x000000ff3700728c */ /* 0x000fe4000bf45270 */
[----:B------:R-:W-:-:S04]  /*18a0*/  UISETP.LT.U32.AND UP0, UPT, UR55, 0xd, UPT ;  /* 0x0000000d3700788c */ /* 0x000fc8000bf01070 */
[----:B------:R-:W-:-:S04]  /*18b0*/  USEL UR4, UR55, 0xd, UP0 ;  /* 0x0000000d37047887 */ /* 0x000fc80008000000 */
[----:B------:R-:W-:Y:S02]  /*18c0*/  UIADD3 UR5, UPT, UPT, UR4, -0x1, URZ ;  /* 0xffffffff04057890 */ /* 0x000fe4000fffe0ff */
[----:B------:R-:W-:Y:S02]  /*18d0*/  @!UP2 UIADD3 UR5, UPT, UPT, UR4, URZ, URZ ;  /* 0x000000ff0405a290 */ /* 0x000fe4000fffe0ff */
[----:B------:R-:W-:Y:S02]  /*18e0*/  UIADD3 UR51, UPT, UPT, UR55, -UR4, URZ ;  /* 0x8000000437337290 */ /* 0x000fe4000fffe0ff */
[----:B-12---:R-:W-:-:S12]  /*18f0*/  UIADD3 UR56, UPT, UPT, UR5, 0x1, URZ ;  /* 0x0000000105387890 */ /* 0x006fd8000fffe0ff */
.L_x_40:
[----:B------:R-:W1:Y:S01]  /*1900*/  S2UR UR36, SR_CgaCtaId ;  /* 0x00000000002479c3 */ /* 0x000e620000008800 */
[----:B------:R-:W-:Y:S01]  /*1910*/  UMOV UR4, 0x400 ;  /* 0x0000040000047882 */ /* 0x000fe20000000000 */
[----:B------:R-:W-:Y:S01]  /*1920*/  MOV R0, UR27 ;  /* 0x0000001b00007c02 */ /* 0x000fe20008000f00 */
[----:B------:R-:W-:Y:S02]  /*1930*/  UISETP.NE.AND UP0, UPT, UR55, URZ, UPT ;  /* 0x000000ff3700728c */ /* 0x000fe4000bf05270 */
[----:B------:R-:W-:Y:S01]  /*1940*/  ULEA UR18, UR19, UR54, 0x7 ;  /* 0x0000003613127291 */ /* 0x000fe2000f8e38ff */
[----:B------:R-:W-:Y:S01]  /*1950*/  SHF.L.U32 R0, R0, 0x1f, RZ ;  /* 0x0000001f00007819 */ /* 0x000fe200000006ff */
[----:B------:R-:W-:Y:S01]  /*1960*/  UMOV UR28, URZ ;  /* 0x000000ff001c7c82 */ /* 0x000fe20008000000 */
[----:B------:R-:W-:Y:S01]  /*1970*/  UMOV UR22, URZ ;  /* 0x000000ff00167c82 */ /* 0x000fe20008000000 */
[----:B------:R-:W-:Y:S01]  /*1980*/  UMOV UR21, URZ ;  /* 0x000000ff00157c82 */ /* 0x000fe20008000000 */
[----:B------:R-:W-:Y:S01]  /*1990*/  UMOV UR20, URZ ;  /* 0x000000ff00147c82 */ /* 0x000fe20008000000 */
[----:B-1----:R-:W-:-:S04]  /*19a0*/  ULEA UR36, UR36, UR4, 0x18 ;  /* 0x0000000424247291 */ /* 0x002fc8000f8ec0ff */
[----:B------:R-:W-:-:S09]  /*19b0*/  ULEA UR4, UR30, UR36, 0x3 ;  /* 0x000000241e047291 */ /* 0x000fd2000f8e18ff */
[----:B------:R1:W2:Y:S01]  /*19c0*/  SYNCS.PHASECHK.TRANS64.TRYWAIT P0, [UR4+0x68], R0 ;  /* 0x00006800ff0075a7 */ /* 0x0002a20008001104 */
[----:B------:R-:W-:-:S04]  /*19d0*/  ULEA.HI UR4, UR45, UR45, URZ, 0x1 ;  /* 0x0000002d2d047291 */ /* 0x000fc8000f8f08ff */
[----:B------:R-:W-:-:S04]  /*19e0*/  USHF.L.U32 UR4, UR4, 0x6, URZ ;  /* 0x0000000604047899 */ /* 0x000fc800080006ff */
[----:B------:R-:W-:Y:S01]  /*19f0*/  ULOP3.LUT UR43, UR54, 0xffffff80, UR4, 0xf8, !UPT ;  /* 0xffffff80362b7892 */ /* 0x000fe2000f8ef804 */
[----:B------:R-:W-:Y:S11]  /*1a00*/  BRA.U !UP0, `(.L_x_23) ;  /* 0x0000000508a87547 */ /* 0x000ff6000b800000 */
[----:B------:R-:W3:Y:S01]  /*1a10*/  LDCU.128 UR12, c[0x0][0x480] ;  /* 0x00009000ff0c77ac */ /* 0x000ee20008000c00 */
[----:B------:R-:W4:Y:S01]  /*1a20*/  LDCU.128 UR8, c[0x0][0x490] ;  /* 0x00009200ff0877ac */ /* 0x000f220008000c00 */
[----:B------:R-:W1:Y:S01]  /*1a30*/  LDCU.64 UR20, c[0x0][0x4c0] ;  /* 0x00009800ff1477ac */ /* 0x000e620008000a00 */
[----:B------:R-:W1:Y:S01]  /*1a40*/  LDCU.64 UR16, c[0x0][0x4f0] ;  /* 0x00009e00ff1077ac */ /* 0x000e620008000a00 */
[----:B------:R-:W1:Y:S01]  /*1a50*/  LDCU UR19, c[0x0][0x4c8] ;  /* 0x00009900ff1377ac */ /* 0x000e620008000800 */
[----:B---3--:R-:W-:Y:S02]  /*1a60*/  UIMAD.WIDE.U32 UR4, UR43, UR13, URZ ;  /* 0x0000000d2b0472a5 */ /* 0x008fe4000f8e00ff */
[----:B------:R-:W-:Y:S02]  /*1a70*/  UISETP.NE.AND UP0, UPT, UR12, 0x1, UPT ;  /* 0x000000010c00788c */ /* 0x000fe4000bf05270 */
[----:B------:R-:W-:Y:S01]  /*1a80*/  USHF.R.U32.HI UR5, URZ, UR14, UR5 ;  /* 0x0000000eff057299 */ /* 0x000fe20008011605 */
[----:B------:R-:W3:Y:S03]  /*1a90*/  LDCU UR48, c[0x0][0x38c] ;  /* 0x00007180ff3077ac */ /* 0x000ee60008000800 */
[----:B------:R-:W-:-:S02]  /*1aa0*/  USEL UR5, UR43, UR5, !UP0 ;  /* 0x000000052b057287 */ /* 0x000fc4000c000000 */
[----:B------:R-:W-:Y:S02]  /*1ab0*/  UISETP.NE.AND UP0, UPT, UR15, 0x1, UPT ;  /* 0x000000010f00788c */ /* 0x000fe4000bf05270 */
[----:B----4-:R-:W-:Y:S01]  /*1ac0*/  UIMAD.WIDE.U32 UR6, UR5, UR8, URZ ;  /* 0x00000008050672a5 */ /* 0x010fe2000f8e00ff */
[----:B------:R-:W4:Y:S01]  /*1ad0*/  LDCU UR8, c[0x0][0x4a0] ;  /* 0x00009400ff0877ac */ /* 0x000f220008000800 */
[----:B------:R-:W1:Y:S05]  /*1ae0*/  LDCU UR23, c[0x0][0x4cc] ;  /* 0x00009980ff1777ac */ /* 0x000e6a0008000800 */
[----:B------:R-:W-:Y:S01]  /*1af0*/  UMOV UR4, UR7 ;  /* 0x0000000700047c82 */ /* 0x000fe20008000000 */
[----:B------:R-:W1:Y:S01]  /*1b00*/  LDCU.64 UR40, c[0x0][0x390] ;  /* 0x00007200ff2877ac */ /* 0x000e620008000a00 */
[----:B------:R-:W-:Y:S01]  /*1b10*/  USHF.R.U32.HI UR4, URZ, UR9, UR4 ;  /* 0x00000009ff047299 */ /* 0x000fe20008011604 */
[----:B------:R-:W1:Y:S03]  /*1b20*/  LDCU UR9, c[0x0][0x4ec] ;  /* 0x00009d80ff0977ac */ /* 0x000e660008000800 */
[----:B------:R-:W-:-:S02]  /*1b30*/  USEL UR4, UR5, UR4, !UP0 ;  /* 0x0000000405047287 */ /* 0x000fc4000c000000 */
[----:B------:R-:W-:Y:S02]  /*1b40*/  UISETP.NE.AND UP0, UPT, UR10, 0x1, UPT ;  /* 0x000000010a00788c */ /* 0x000fe4000bf05270 */
[----:B------:R-:W-:Y:S01]  /*1b50*/  UIMAD.WIDE.U32 UR6, UR4, UR11, URZ ;  /* 0x0000000b040672a5 */ /* 0x000fe2000f8e00ff */
[----:B------:R-:W1:Y:S01]  /*1b60*/  LDCU.64 UR24, c[0x0][0x4d0] ;  /* 0x00009a00ff1877ac */ /* 0x000e620008000a00 */
[----:B------:R-:W-:-:S05]  /*1b70*/  UIADD3 UR42, UPT, UPT, UR56, UR31, URZ ;  /* 0x0000001f382a7290 */ /* 0x000fca000fffe0ff */
[----:B------:R-:W-:Y:S01]  /*1b80*/  UMOV UR6, UR7 ;  /* 0x0000000700067c82 */ /* 0x000fe20008000000 */
[----:B------:R-:W-:Y:S02]  /*1b90*/  UIADD3 UR7, UPT, UPT, -UR4, URZ, URZ ;  /* 0x000000ff04077290 */ /* 0x000fe4000fffe1ff */
[----:B----4-:R-:W-:Y:S02]  /*1ba0*/  USHF.R.U32.HI UR6, URZ, UR8, UR6 ;  /* 0x00000008ff067299 */ /* 0x010fe40008011606 */
[----:B------:R-:W-:Y:S02]  /*1bb0*/  UIADD3 UR8, UPT, UPT, -UR5, URZ, URZ ;  /* 0x000000ff05087290 */ /* 0x000fe4000fffe1ff */
[----:B------:R-:W-:Y:S02]  /*1bc0*/  USEL UR14, UR4, UR6, !UP0 ;  /* 0x00000006040e7287 */ /* 0x000fe4000c000000 */
[----:B------:R-:W-:Y:S02]  /*1bd0*/  UIMAD UR7, UR15, UR7, UR5 ;  /* 0x000000070f0772a4 */ /* 0x000fe4000f8e0205 */
[----:B------:R-:W-:-:S02]  /*1be0*/  UIADD3 UR6, UPT, UPT, -UR14, URZ, URZ ;  /* 0x000000ff0e067290 */ /* 0x000fc4000fffe1ff */
[----:B------:R-:W-:Y:S02]  /*1bf0*/  UIMAD UR8, UR12, UR8, UR43 ;  /* 0x000000080c0872a4 */ /* 0x000fe4000f8e022b */
[----:B------:R-:W-:Y:S02]  /*1c00*/  UIMAD UR13, UR10, UR6, UR4 ;  /* 0x000000060a0d72a4 */ /* 0x000fe4000f8e0204 */
[----:B-1----:R-:W-:Y:S02]  /*1c10*/  UIMAD UR11, UR8, UR20, UR9 ;  /* 0x00000014080b72a4 */ /* 0x002fe4000f8e0209 */
[----:B------:R-:W-:Y:S01]  /*1c20*/  UIMAD UR12, UR7, UR21, UR16 ;  /* 0x00000015070c72a4 */ /* 0x000fe2000f8e0210 */
[----:B------:R-:W1:Y:S02]  /*1c30*/  LDCU.64 UR4, c[0x0][0x4f8] ;  /* 0x00009f00ff0477ac */ /* 0x000e640008000a00 */
[----:B------:R-:W4:Y:S01]  /*1c40*/  LDCU UR6, c[0x0][0x500] ;  /* 0x0000a000ff0677ac */ /* 0x000f220008000800 */
[----:B------:R-:W-:Y:S01]  /*1c50*/  UIMAD UR13, UR13, UR19, UR17 ;  /* 0x000000130d0d72a4 */ /* 0x000fe2000f8e0211 */
[----:B------:R-:W-:Y:S01]  /*1c60*/  UMOV UR28, URZ ;  /* 0x000000ff001c7c82 */ /* 0x000fe20008000000 */
[----:B------:R-:W-:Y:S01]  /*1c70*/  UMOV UR7, UR30 ;  /* 0x0000001e00077c82 */ /* 0x000fe20008000000 */
[----:B------:R-:W-:Y:S01]  /*1c80*/  UMOV UR20, URZ ;  /* 0x000000ff00147c82 */ /* 0x000fe20008000000 */
[----:B------:R-:W-:Y:S01]  /*1c90*/  UMOV UR21, URZ ;  /* 0x000000ff00157c82 */ /* 0x000fe20008000000 */
[----:B---3--:R-:W-:-:S07]  /*1ca0*/  UMOV UR22, URZ ;  /* 0x000000ff00167c82 */ /* 0x008fce0008000000 */
.L_x_29:
[----:B------:R-:W-:Y:S01]  /*1cb0*/  @!P3 MOV R3, 0x8000 ;  /* 0x000080000003b802 */ /* 0x000fe20000000f00 */
[----:B------:R-:W-:Y:S01]  /*1cc0*/  ULEA UR9, UR7, UR36, 0x3 ;  /* 0x0000002407097291 */ /* 0x000fe2000f8e18ff */
[----:B--2---:R-:W-:Y:S11]  /*1cd0*/  @P0 BRA `(.L_x_24) ;  /* 0x0000000000100947 */ /* 0x004ff60003800000 */
[----:B------:R-:W-:Y:S04]  /*1ce0*/  MOV R4, UR27 ;  /* 0x0000001b00047c02 */ /* 0x000fe80008000f00 */
[----:B------:R-:W-:Y:S04]  /*1cf0*/  SHF.L.U32 R4, R4, 0x1f, RZ ;  /* 0x0000001f04047819 */ /* 0x000fe800000006ff */
[----:B------:R-:W2:Y:S02]  /*1d00*/  SYNCS.PHASECHK.TRANS64.TRYWAIT P0, [UR9+0x68], R4 ;  /* 0x00006804ff0075a7 */ /* 0x000ea40008001109 */
[----:B--2---:R-:W-:Y:S05]  /*1d10*/  @!P0 BRA `(.L_x_25) ;  /* 0x0000007c00788947 */ /* 0x004fea0003800000 */
.L_x_24:
[----:B------:R3:W-:Y:S01]  /*1d20*/  @!P3 SYNCS.ARRIVE.TRANS64 RZ, [UR9], R3 ;  /* 0x00000003ffffb9a7 */ /* 0x0007e20008000009 */
[----:B------:R-:W-:Y:S04]  /*1d30*/  ULOP3.LUT UR8, UR38, 0x2, URZ, 0xfc, !UPT ;  /* 0x0000000226087892 */ /* 0x000fe8000f8efcff */
[----:B------:R-:W-:Y:S09]  /*1d40*/  UISETP.NE.AND UP0, UPT, UR8, 0x2, UPT ;  /* 0x000000020800788c */ /* 0x000ff2000bf05270 */
[----:B------:R-:W-:Y:S05]  /*1d50*/  BRA.U UP0, `(.L_x_26) ;  /* 0x0000000100047547 */ /* 0x000fea000b800000 */
[----:B-1--4-:R-:W-:Y:S05]  /*1d60*/  BPT.TRAP 0x1 ;  /* 0x000000040000795c */ /* 0x012fea0000300000 */
.L_x_26:
[----:B------:R-:W-:Y:S04]  /*1d70*/  BSSY.RECONVERGENT B0, `(.L_x_27) ;  /* 0x0000003000007945 */ /* 0x000fe80003800200 */
[----:B------:R-:W-:Y:S05]  /*1d80*/  @P2 BRA `(.L_x_28) ;  /* 0x0000000000042947 */ /* 0x000fea0003800000 */
[----:B-1--4-:R-:W-:Y:S05]  /*1d90*/  BPT.TRAP 0x1 ;  /* 0x000000040000795c */ /* 0x012fea0000300000 */
.L_x_28:
[----:B-1--4-:R-:W-:Y:S05]  /*1da0*/  BSYNC.RECONVERGENT B0 ;  /* 0x0000000000007941 */ /* 0x012fea0003800200 */
.L_x_27:
[----:B------:R-:W-:Y:S02]  /*1db0*/  UIADD3 UR8, UPT, UPT, UR7, 0x1, URZ ;  /* 0x0000000107087890 */ /* 0x000fe4000fffe0ff */
[----:B------:R-:W-:Y:S02]  /*1dc0*/  UIMAD UR15, UR20, UR23, UR4 ;  /* 0x00000017140f72a4 */ /* 0x000fe4000f8e0204 */
[----:B------:R-:W-:Y:S02]  /*1dd0*/  UISETP.NE.AND UP0, UPT, UR8, 0xd, UPT ;  /* 0x0000000d0800788c */ /* 0x000fe4000bf05270 */
[----:B------:R-:W-:Y:S02]  /*1de0*/  ULEA UR16, UR7, UR36, 0xd ;  /* 0x0000002407107291 */ /* 0x000fe4000f8e68ff */
[----:B------:R-:W-:Y:S02]  /*1df0*/  USEL UR10, URZ, 0x1, UP0 ;  /* 0x00000001ff0a7887 */ /* 0x000fe40008000000 */
[----:B------:R-:W-:Y:S02]  /*1e00*/  USEL UR30, UR8, URZ, UP0 ;  /* 0x000000ff081e7287 */ /* 0x000fe40008000000 */
[----:B------:R-:W-:Y:S02]  /*1e10*/  ULOP3.LUT UR27, UR27, UR10, URZ, 0x3c, !UPT ;  /* 0x0000000a1b1b7292 */ /* 0x000fe4000f8e3cff */
[----:B------:R-:W-:Y:S02]  /*1e20*/  ULEA UR8, UR30, UR36, 0x3 ;  /* 0x000000241e087291 */ /* 0x000fe4000f8e18ff */
[----:B------:R-:W-:Y:S02]  /*1e30*/  UIADD3 UR34, UP0, UPT, UR46, 0x80, URZ ;  /* 0x000000802e227890 */ /* 0x000fe4000ff1e0ff */
[----:B------:R-:W-:Y:S01]  /*1e40*/  ULOP3.LUT UR9, UR9, 0xfefffff8, URZ, 0xc0, !UPT ;  /* 0xfefffff809097892 */ /* 0x000fe2000f8ec0ff */
[----:B--2---:R-:W-:Y:S01]  /*1e50*/  MOV R0, UR27 ;  /* 0x0000001b00007c02 */ /* 0x004fe20008000f00 */
[----:B------:R-:W-:Y:S02]  /*1e60*/  USHF.L.U32 UR10, UR28, 0x6, URZ ;  /* 0x000000061c0a7899 */ /* 0x000fe400080006ff */
[----:B------:R-:W-:Y:S01]  /*1e70*/  UIADD3.X UR35, UPT, UPT, URZ, UR47, URZ, UP0, !UPT ;  /* 0x0000002fff237290 */ /* 0x000fe200087fe4ff */
[----:B------:R-:W-:Y:S01]  /*1e80*/  SHF.L.U32 R0, R0, 0x1f, RZ ;  /* 0x0000001f00007819 */ /* 0x000fe200000006ff */
[----:B------:R-:W-:Y:S02]  /*1e90*/  UIADD3 UR32, UP3, UPT, UR46, 0x200, URZ ;  /* 0x000002002e207890 */ /* 0x000fe4000ff7e0ff */
[----:B------:R-:W-:Y:S01]  /*1ea0*/  UIADD3 UR37, UPT, UPT, UR20, 0x1, URZ ;  /* 0x0000000114257890 */ /* 0x000fe2000fffe0ff */
[----:B------:R1:W2:Y:S01]  /*1eb0*/  SYNCS.PHASECHK.TRANS64.TRYWAIT P0, [UR8+0x68], R0 ;  /* 0x00006800ff0075a7 */ /* 0x0002a20008001108 */
[----:B------:R-:W-:Y:S02]  /*1ec0*/  UIMAD UR8, UR21, UR24, UR5 ;  /* 0x00000018150872a4 */ /* 0x000fe4000f8e0205 */
[----:B------:R-:W-:Y:S02]  /*1ed0*/  UIMAD UR7, UR22, UR25, UR6 ;  /* 0x00000019160772a4 */ /* 0x000fe4000f8e0206 */
[----:B------:R-:W-:Y:S02]  /*1ee0*/  ULEA UR15, UR8, UR15, 0x5 ;  /* 0x0000000f080f7291 */ /* 0x000fe4000f8e28ff */
[----:B------:R-:W-:Y:S02]  /*1ef0*/  UIADD3 UR8, UPT, UPT, UR16, 0x4300, URZ ;  /* 0x0000430010087890 */ /* 0x000fe4000fffe0ff */
[----:B------:R-:W-:Y:S02]  /*1f00*/  ULEA UR7, UR7, UR15, 0xa ;  /* 0x0000000f07077291 */ /* 0x000fe4000f8e50ff */
[----:B------:R-:W-:Y:S02]  /*1f10*/  UIADD3.X UR33, UPT, UPT, URZ, UR47, URZ, UP3, !UPT ;  /* 0x0000002fff217290 */ /* 0x000fe40009ffe4ff */
[----:B------:R-:W-:Y:S02]  /*1f20*/  UPRMT UR7, UR7, 0x5410, URZ ;  /* 0x0000541007077896 */ /* 0x000fe400080000ff */
[----:B------:R-:W-:Y:S02]  /*1f30*/  UIADD3 UR16, UPT, UPT, UR16, 0x1e300, URZ ;  /* 0x0001e30010107890 */ /* 0x000fe4000fffe0ff */
[----:B------:R-:W-:Y:S02]  /*1f40*/  UISETP.NE.AND UP2, UPT, UR37, UR48, UPT ;  /* 0x000000302500728c */ /* 0x000fe4000bf45270 */
[----:B------:R-:W-:Y:S02]  /*1f50*/  UIADD3 UR29, UPT, UPT, UR21, 0x1, URZ ;  /* 0x00000001151d7890 */ /* 0x000fe4000fffe0ff */
[----:B------:R-:W-:Y:S02]  /*1f60*/  UIADD3 UR26, UPT, UPT, UR22, 0x1, URZ ;  /* 0x00000001161a7890 */ /* 0x000fe4000fffe0ff */
[----:B------:R-:W-:Y:S01]  /*1f70*/  UIADD3 UR31, UPT, UPT, UR31, 0x1, URZ ;  /* 0x000000011f1f7890 */ /* 0x000fe2000fffe0ff */
[----:B------:R-:W-:Y:S01]  /*1f80*/  UMOV UR44, 0x0 ;  /* 0x00000000002c7882 */ /* 0x000fe20000000000 */
[----:B------:R-:W-:Y:S01]  /*1f90*/  UMOV UR45, 0x10000000 ;  /* 0x10000000002d7882 */ /* 0x000fe20000000000 */
[----:B------:R-:W-:Y:S02]  /*1fa0*/  UMOV UR17, UR9 ;  /* 0x0000000900117c82 */ /* 0x000fe40008000000 */
[----:B------:R-:W-:Y:S01]  /*1fb0*/  @UP2 UIADD3 UR29, UPT, UPT, UR21, URZ, URZ ;  /* 0x000000ff151d2290 */ /* 0x000fe2000fffe0ff */
[----:B------:R4:W-:Y:S01]  /*1fc0*/  UTMALDG.5D.IM2COL.2CTA [UR8], [UR34], UR7, desc[UR44] ;  /* 0x00002c08220073b4 */ /* 0x0009e20008261007 */
[----:B------:R-:W-:Y:S02]  /*1fd0*/  UMOV UR19, UR10 ;  /* 0x0000000a00137c82 */ /* 0x000fe40008000000 */
[----:B------:R-:W-:Y:S01]  /*1fe0*/  UISETP.NE.AND UP1, UPT, UR29, UR40, UPT ;  /* 0x000000281d00728c */ /* 0x000fe2000bf25270 */
[----:B------:R3:W-:Y:S10]  /*1ff0*/  UTMALDG.5D.2CTA [UR16], [UR32], desc[UR44] ;  /* 0x00002c10200075b4 */ /* 0x0007f40008221000 */
[----:B------:R-:W-:Y:S04]  /*2000*/  @UP1 UIADD3 UR26, UPT, UPT, UR22, URZ, URZ ;  /* 0x000000ff161a1290 */ /* 0x000fe8000fffe0ff */
[----:B------:R-:W-:Y:S02]  /*2010*/  UISETP.NE.AND UP0, UPT, UR26, UR41, UPT ;  /* 0x000000291a00728c */ /* 0x000fe4000bf05270 */
[----:B----4-:R-:W-:Y:S09]  /*2020*/  UIADD3 UR8, UPT, UPT, UR28, 0x1, URZ ;  /* 0x000000011c087890 */ /* 0x010ff2000fffe0ff */
[----:B------:R-:W-:Y:S01]  /*2030*/  @UP0 UIADD3 UR8, UPT, UPT, UR28, URZ, URZ ;  /* 0x000000ff1c080290 */ /* 0x000fe2000fffe0ff */
[----:B------:R-:W-:Y:S01]  /*2040*/  UMOV UR7, UR30 ;  /* 0x0000001e00077c82 */ /* 0x000fe20008000000 */
[----:B---3--:R-:W-:Y:S02]  /*2050*/  USEL UR22, UR26, URZ, UP0 ;  /* 0x000000ff1a167287 */ /* 0x008fe40008000000 */
[----:B------:R-:W-:Y:S02]  /*2060*/  UISETP.NE.AND UP0, UPT, UR31, UR42, UPT ;  /* 0x0000002a1f00728c */ /* 0x000fe4000bf05270 */
[----:B------:R-:W-:Y:S02]  /*2070*/  USEL UR20, UR37, URZ, UP2 ;  /* 0x000000ff25147287 */ /* 0x000fe40009000000 */
[----:B------:R-:W-:Y:S01]  /*2080*/  USEL UR21, UR29, URZ, UP1 ;  /* 0x000000ff1d157287 */ /* 0x000fe20008800000 */
[----:B------:R-:W-:Y:S04]  /*2090*/  UMOV UR28, UR8 ;  /* 0x00000008001c7c82 */ /* 0x000fe80008000000 */
[----:B-1----:R-:W-:Y:S07]  /*20a0*/  BRA.U UP0, `(.L_x_29) ;  /* 0xfffffffd00007547 */ /* 0x002fee000b83ffff */
.L_x_23:
[----:B------:R-:W-:Y:S01]  /*20b0*/  ULEA UR4, UR30, UR36, 0x3 ;  /* 0x000000241e047291 */ /* 0x000fe2000f8e18ff */
[----:B-1----:R-:W-:Y:S01]  /*20c0*/  MOV R0, UR27 ;  /* 0x0000001b00007c02 */ /* 0x002fe20008000f00 */
[----:B------:R-:W-:Y:S01]  /*20d0*/  @!P1 SYNCS.ARRIVE.TRANS64.A1T0 RZ, [UR36+0x118], RZ ;  /* 0x000118ffffff99a7 */ /* 0x000fe20008100024 */
[----:B------:R-:W-:Y:S02]  /*20e0*/  UISETP.GE.AND UP0, UPT, UR51, 0x1, UPT ;  /* 0x000000013300788c */ /* 0x000fe4000bf06270 */
[----:B------:R-:W-:-:S04]  /*20f0*/  SHF.L.U32 R0, R0, 0x1f, RZ ;  /* 0x0000001f00007819 */ /* 0x000fc800000006ff */
[----:B--2---:R1:W2:Y:S03]  /*2100*/  SYNCS.PHASECHK.TRANS64.TRYWAIT P0, [UR4+0x68], R0 ;  /* 0x00006800ff0075a7 */ /* 0x0042a60008001104 */
[----:B------:R-:W-:Y:S05]  /*2110*/  BRA.U !UP0, `(.L_x_30) ;  /* 0x0000000508a07547 */ /* 0x000fea000b800000 */
[----:B------:R-:W3:Y:S01]  /*2120*/  LDCU.128 UR8, c[0x0][0x480] ;  /* 0x00009000ff0877ac */ /* 0x000ee20008000c00 */
[----:B------:R-:W4:Y:S01]  /*2130*/  LDCU.128 UR32, c[0x0][0x490] ;  /* 0x00009200ff2077ac */ /* 0x000f220008000c00 */
[----:B------:R-:W1:Y:S01]  /*2140*/  LDCU UR13, c[0x0][0x4c8] ;  /* 0x00009900ff0d77ac */ /* 0x000e620008000800 */
        /* <DEDUP_REMOVED lines=10> */
[----:B------:R-:W1:Y:S05]  /*21f0*/  LDCU.64 UR40, c[0x0][0x390] ;  /* 0x00007200ff2877ac */ /* 0x000e6a0008000a00 */
[----:B------:R-:W-:Y:S01]  /*2200*/  UMOV UR4, UR7 ;  /* 0x0000000700047c82 */ /* 0x000fe20008000000 */
[----:B------:R-:W1:Y:S01]  /*2210*/  LDCU.64 UR24, c[0x0][0x4d0] ;  /* 0x00009a00ff1877ac */ /* 0x000e620008000a00 */
[----:B------:R-:W-:Y:S01]  /*2220*/  USHF.R.U32.HI UR4, URZ, UR33, UR4 ;  /* 0x00000021ff047299 */ /* 0x000fe20008011604 */
[----:B------:R-:W4:Y:S03]  /*2230*/  LDCU.64 UR32, c[0x0][0x4c0] ;  /* 0x00009800ff2077ac */ /* 0x000f260008000a00 */
[----:B------:R-:W-:-:S02]  /*2240*/  USEL UR4, UR5, UR4, !UP0 ;  /* 0x0000000405047287 */ /* 0x000fc4000c000000 */
[----:B------:R-:W-:Y:S02]  /*2250*/  UISETP.NE.AND UP0, UPT, UR34, 0x1, UPT ;  /* 0x000000012200788c */ /* 0x000fe4000bf05270 */
[----:B------:R-:W-:Y:S02]  /*2260*/  UIMAD.WIDE.U32 UR6, UR4, UR35, URZ ;  /* 0x00000023040672a5 */ /* 0x000fe4000f8e00ff */
[----:B------:R-:W-:Y:S01]  /*2270*/  UIADD3 UR42, UPT, UPT, UR51, UR42, URZ ;  /* 0x0000002a332a7290 */ /* 0x000fe2000fffe0ff */
[----:B------:R-:W-:-:S04]  /*2280*/  UMOV UR37, UR51 ;  /* 0x0000003300257c82 */ /* 0x000fc80008000000 */
[----:B------:R-:W-:Y:S01]  /*2290*/  UMOV UR6, UR7 ;  /* 0x0000000700067c82 */ /* 0x000fe20008000000 */
[----:B------:R-:W-:Y:S02]  /*22a0*/  UIADD3 UR7, UPT, UPT, -UR5, URZ, URZ ;  /* 0x000000ff05077290 */ /* 0x000fe4000fffe1ff */
[----:B---3--:R-:W-:Y:S02]  /*22b0*/  USHF.R.U32.HI UR6, URZ, UR9, UR6 ;  /* 0x00000009ff067299 */ /* 0x008fe40008011606 */
[----:B------:R-:W-:Y:S02]  /*22c0*/  UIMAD UR7, UR8, UR7, UR43 ;  /* 0x00000007080772a4 */ /* 0x000fe4000f8e022b */
[----:B------:R-:W-:Y:S02]  /*22d0*/  USEL UR14, UR4, UR6, !UP0 ;  /* 0x00000006040e7287 */ /* 0x000fe4000c000000 */
[----:B------:R-:W-:Y:S02]  /*22e0*/  UIADD3 UR6, UPT, UPT, -UR4, URZ, URZ ;  /* 0x000000ff04067290 */ /* 0x000fe4000fffe1ff */
[----:B------:R-:W-:-:S02]  /*22f0*/  UIADD3 UR9, UPT, UPT, -UR14, URZ, URZ ;  /* 0x000000ff0e097290 */ /* 0x000fc4000fffe1ff */
[----:B------:R-:W-:Y:S02]  /*2300*/  UIMAD UR12, UR11, UR6, UR5 ;  /* 0x000000060b0c72a4 */ /* 0x000fe4000f8e0205 */
[----:B------:R-:W-:Y:S02]  /*2310*/  UIMAD UR9, UR34, UR9, UR4 ;  /* 0x00000009220972a4 */ /* 0x000fe4000f8e0204 */
[----:B----4-:R-:W-:Y:S01]  /*2320*/  UIMAD UR11, UR7, UR32, UR10 ;  /* 0x00000020070b72a4 */ /* 0x010fe2000f8e020a */
[----:B------:R-:W3:Y:S02]  /*2330*/  LDCU UR43, c[0x0][0x38c] ;  /* 0x00007180ff2b77ac */ /* 0x000ee40008000800 */
[----:B------:R-:W4:Y:S01]  /*2340*/  LDCU UR6, c[0x0][0x500] ;  /* 0x0000a000ff0677ac */ /* 0x000f220008000800 */
[----:B------:R-:W2:Y:S01]  /*2350*/  LDCU.64 UR4, c[0x0][0x4f8] ;  /* 0x00009f00ff0477ac */ /* 0x000ea20008000a00 */
[----:B-1----:R-:W-:Y:S02]  /*2360*/  UIMAD UR12, UR12, UR33, UR16 ;  /* 0x000000210c0c72a4 */ /* 0x002fe4000f8e0210 */
[----:B------:R-:W-:Y:S01]  /*2370*/  UIMAD UR13, UR9, UR13, UR17 ;  /* 0x0000000d090d72a4 */ /* 0x000fe2000f8e0211 */
[----:B------:R-:W-:-:S11]  /*2380*/  UMOV UR7, UR30 ;  /* 0x0000001e00077c82 */ /* 0x000fd60008000000 */
.L_x_36:
[----:B------:R-:W-:Y:S01]  /*2390*/  @!P3 MOV R3, 0x8000 ;  /* 0x000080000003b802 */ /* 0x000fe20000000f00 */
[----:B------:R-:W-:Y:S01]  /*23a0*/  ULEA UR9, UR7, UR36, 0x3 ;  /* 0x0000002407097291 */ /* 0x000fe2000f8e18ff */
[----:B--23--:R-:W-:Y:S11]  /*23b0*/  @P0 BRA `(.L_x_31) ;  /* 0x0000000000100947 */ /* 0x00cff60003800000 */
[----:B------:R-:W-:Y:S04]  /*23c0*/  MOV R4, UR27 ;  /* 0x0000001b00047c02 */ /* 0x000fe80008000f00 */
[----:B------:R-:W-:Y:S04]  /*23d0*/  SHF.L.U32 R4, R4, 0x1f, RZ ;  /* 0x0000001f04047819 */ /* 0x000fe800000006ff */
[----:B------:R-:W1:Y:S02]  /*23e0*/  SYNCS.PHASECHK.TRANS64.TRYWAIT P0, [UR9+0x68], R4 ;  /* 0x00006804ff0075a7 */ /* 0x000e640008001109 */
[----:B-1----:R-:W-:Y:S05]  /*23f0*/  @!P0 BRA `(.L_x_32) ;  /* 0x0000007400d88947 */ /* 0x002fea0003800000 */
.L_x_31:
[----:B------:R2:W-:Y:S01]  /*2400*/  @!P3 SYNCS.ARRIVE.TRANS64 RZ, [UR9], R3 ;  /* 0x00000003ffffb9a7 */ /* 0x0005e20008000009 */
[----:B------:R-:W-:Y:S04]  /*2410*/  ULOP3.LUT UR8, UR38, 0x2, URZ, 0xfc, !UPT ;  /* 0x0000000226087892 */ /* 0x000fe8000f8efcff */
[----:B------:R-:W-:Y:S09]  /*2420*/  UISETP.NE.AND UP0, UPT, UR8, 0x2, UPT ;  /* 0x000000020800788c */ /* 0x000ff2000bf05270 */
[----:B------:R-:W-:Y:S05]  /*2430*/  BRA.U UP0, `(.L_x_33) ;  /* 0x0000000100047547 */ /* 0x000fea000b800000 */
[----:B---34-:R-:W-:Y:S05]  /*2440*/  BPT.TRAP 0x1 ;  /* 0x000000040000795c */ /* 0x018fea0000300000 */
.L_x_33:
[----:B------:R-:W-:Y:S04]  /*2450*/  BSSY.RECONVERGENT B0, `(.L_x_34) ;  /* 0x0000003000007945 */ /* 0x000fe80003800200 */
[----:B------:R-:W-:Y:S05]  /*2460*/  @P2 BRA `(.L_x_35) ;  /* 0x0000000000042947 */ /* 0x000fea0003800000 */
[----:B---34-:R-:W-:Y:S05]  /*2470*/  BPT.TRAP 0x1 ;  /* 0x000000040000795c */ /* 0x018fea0000300000 */
.L_x_35:
[----:B---34-:R-:W-:Y:S05]  /*2480*/  BSYNC.RECONVERGENT B0 ;  /* 0x0000000000007941 */ /* 0x018fea0003800200 */
.L_x_34:
        /* <DEDUP_REMOVED lines=8> */
[----:B------:R-:W-:Y:S02]  /*2510*/  UIMAD UR10, UR21, UR24, UR5 ;  /* 0x00000018150a72a4 */ /* 0x000fe4000f8e0205 */
[----:B------:R-:W-:Y:S01]  /*2520*/  UIMAD UR7, UR22, UR25, UR6 ;  /* 0x00000019160772a4 */ /* 0x000fe2000f8e0206 */
[----:B-1----:R-:W-:Y:S01]  /*2530*/  MOV R0, UR27 ;  /* 0x0000001b00007c02 */ /* 0x002fe20008000f00 */
[----:B------:R-:W-:Y:S02]  /*2540*/  ULEA UR15, UR10, UR15, 0x5 ;  /* 0x0000000f0a0f7291 */ /* 0x000fe4000f8e28ff */
[----:B------:R-:W-:Y:S01]  /*2550*/  UIADD3 UR34, UP0, UPT, UR46, 0x80, URZ ;  /* 0x000000802e227890 */ /* 0x000fe2000ff1e0ff */
[----:B------:R-:W-:Y:S01]  /*2560*/  SHF.L.U32 R0, R0, 0x1f, RZ ;  /* 0x0000001f00007819 */ /* 0x000fe200000006ff */
[----:B------:R-:W-:Y:S02]  /*2570*/  ULEA UR7, UR7, UR15, 0xa ;  /* 0x0000000f07077291 */ /* 0x000fe4000f8e50ff */
[----:B------:R-:W-:Y:S01]  /*2580*/  USHF.L.U32 UR19, UR28, 0x6, URZ ;  /* 0x000000061c137899 */ /* 0x000fe200080006ff */
[----:B------:R1:W3:Y:S01]  /*2590*/  SYNCS.PHASECHK.TRANS64.TRYWAIT P0, [UR8+0x68], R0 ;  /* 0x00006800ff0075a7 */ /* 0x0002e20008001108 */
[----:B------:R-:W-:Y:S02]  /*25a0*/  ULOP3.LUT UR9, UR9, 0xfefffff8, URZ, 0xc0, !UPT ;  /* 0xfefffff809097892 */ /* 0x000fe4000f8ec0ff */
[----:B------:R-:W-:Y:S02]  /*25b0*/  UIADD3.X UR35, UPT, UPT, URZ, UR47, URZ, UP0, !UPT ;  /* 0x0000002fff237290 */ /* 0x000fe400087fe4ff */
[----:B------:R-:W-:Y:S02]  /*25c0*/  UIADD3 UR8, UPT, UPT, UR16, 0x4300, URZ ;  /* 0x0000430010087890 */ /* 0x000fe4000fffe0ff */
[----:B------:R-:W-:Y:S02]  /*25d0*/  UPRMT UR7, UR7, 0x5410, URZ ;  /* 0x0000541007077896 */ /* 0x000fe400080000ff */
[----:B------:R-:W-:Y:S02]  /*25e0*/  UIADD3 UR32, UP3, UPT, UR46, 0x200, URZ ;  /* 0x000002002e207890 */ /* 0x000fe4000ff7e0ff */
[----:B------:R-:W-:Y:S02]  /*25f0*/  UIADD3 UR16, UPT, UPT, UR16, 0x1e300, URZ ;  /* 0x0001e30010107890 */ /* 0x000fe4000fffe0ff */
[----:B------:R-:W-:Y:S02]  /*2600*/  UIADD3.X UR33, UPT, UPT, URZ, UR47, URZ, UP3, !UPT ;  /* 0x0000002fff217290 */ /* 0x000fe40009ffe4ff */
[----:B------:R-:W-:Y:S02]  /*2610*/  UIADD3 UR31, UPT, UPT, UR20, 0x1, URZ ;  /* 0x00000001141f7890 */ /* 0x000fe4000fffe0ff */
[----:B------:R-:W-:Y:S02]  /*2620*/  UIADD3 UR29, UPT, UPT, UR21, 0x1, URZ ;  /* 0x00000001151d7890 */ /* 0x000fe4000fffe0ff */
[----:B------:R-:W-:Y:S02]  /*2630*/  UISETP.NE.AND UP2, UPT, UR31, UR43, UPT ;  /* 0x0000002b1f00728c */ /* 0x000fe4000bf45270 */
[----:B------:R-:W-:Y:S01]  /*2640*/  UIADD3 UR26, UPT, UPT, UR22, 0x1, URZ ;  /* 0x00000001161a7890 */ /* 0x000fe2000fffe0ff */
[----:B------:R-:W-:Y:S01]  /*2650*/  UMOV UR44, 0x0 ;  /* 0x00000000002c7882 */ /* 0x000fe20000000000 */
[----:B------:R-:W-:Y:S01]  /*2660*/  UMOV UR45, 0x10000000 ;  /* 0x10000000002d7882 */ /* 0x000fe20000000000 */
[----:B------:R-:W-:Y:S01]  /*2670*/  UMOV UR10, UR19 ;  /* 0x00000013000a7c82 */ /* 0x000fe20008000000 */
[----:B------:R-:W-:Y:S01]  /*2680*/  UMOV UR17, UR9 ;  /* 0x0000000900117c82 */ /* 0x000fe20008000000 */
[----:B------:R4:W-:Y:S04]  /*2690*/  UTMALDG.5D.IM2COL.2CTA [UR8], [UR34], UR7, desc[UR44] ;  /* 0x00002c08220073b4 */ /* 0x0009e80008261007 */
[----:B------:R-:W-:Y:S04]  /*26a0*/  @UP2 UIADD3 UR29, UPT, UPT, UR21, URZ, URZ ;  /* 0x000000ff151d2290 */ /* 0x000fe8000fffe0ff */
[----:B------:R-:W-:Y:S01]  /*26b0*/  UISETP.NE.AND UP1, UPT, UR29, UR40, UPT ;  /* 0x000000281d00728c */ /* 0x000fe2000bf25270 */
[----:B------:R2:W-:Y:S10]  /*26c0*/  UTMALDG.5D.2CTA [UR16], [UR32], desc[UR44] ;  /* 0x00002c10200075b4 */ /* 0x0005f40008221000 */
[----:B------:R-:W-:Y:S04]  /*26d0*/  @UP1 UIADD3 UR26, UPT, UPT, UR22, URZ, URZ ;  /* 0x000000ff161a1290 */ /* 0x000fe8000fffe0ff */
[----:B------:R-:W-:Y:S02]  /*26e0*/  UISETP.NE.AND UP0, UPT, UR26, UR41, UPT ;  /* 0x000000291a00728c */ /* 0x000fe4000bf05270 */
[----:B----4-:R-:W-:Y:S09]  /*26f0*/  UIADD3 UR8, UPT, UPT, UR28, 0x1, URZ ;  /* 0x000000011c087890 */ /* 0x010ff2000fffe0ff */
[----:B------:R-:W-:Y:S02]  /*2700*/  @UP0 UIADD3 UR8, UPT, UPT, UR28, URZ, URZ ;  /* 0x000000ff1c080290 */ /* 0x000fe4000fffe0ff */
[----:B------:R-:W-:Y:S02]  /*2710*/  UIADD3 UR7, UPT, UPT, UR37, -0x1, URZ ;  /* 0xffffffff25077890 */ /* 0x000fe4000fffe0ff */
[----:B--2---:R-:W-:Y:S02]  /*2720*/  USEL UR22, UR26, URZ, UP0 ;  /* 0x000000ff1a167287 */ /* 0x004fe40008000000 */
[----:B------:R-:W-:Y:S02]  /*2730*/  UISETP.GT.U32.AND UP0, UPT, UR37, 0x1, UPT ;  /* 0x000000012500788c */ /* 0x000fe4000bf04070 */
[----:B------:R-:W-:Y:S02]  /*2740*/  USEL UR20, UR31, URZ, UP2 ;  /* 0x000000ff1f147287 */ /* 0x000fe40009000000 */
[----:B------:R-:W-:Y:S01]  /*2750*/  USEL UR21, UR29, URZ, UP1 ;  /* 0x000000ff1d157287 */ /* 0x000fe20008800000 */
[----:B------:R-:W-:Y:S01]  /*2760*/  UMOV UR37, UR7 ;  /* 0x0000000700257c82 */ /* 0x000fe20008000000 */
[----:B------:R-:W-:Y:S01]  /*2770*/  UMOV UR7, UR30 ;  /* 0x0000001e00077c82 */ /* 0x000fe20008000000 */
[----:B------:R-:W-:Y:S02]  /*2780*/  UMOV UR28, UR8 ;  /* 0x00000008001c7c82 */ /* 0x000fe40008000000 */
[----:B-1----:R-:W-:Y:S07]  /*2790*/  BRA.U UP0, `(.L_x_36) ;  /* 0xfffffff900fc7547 */ /* 0x002fee000b83ffff */
.L_x_30:
[----:B------:R-:W-:Y:S01]  /*27a0*/  SHF.L.U32 R3, R2, 0x1f, RZ ;  /* 0x0000001f02037819 */ /* 0x000fe200000006ff */
[----:B------:R-:W-:-:S03]  /*27b0*/  NOP ;  /* 0x0000000000007918 */ /* 0x000fc60000000000 */
[----:B--23--:R-:W2:Y:S02]  /*27c0*/  SYNCS.PHASECHK.TRANS64.TRYWAIT P0, [UR36+0x120], R3 ;  /* 0x00012003ff0075a7 */ /* 0x00cea40008001124 */
[----:B--2---:R-:W-:Y:S05]  /*27d0*/  @!P0 BRA `(.L_x_37) ;  /* 0x0000007000f88947 */ /* 0x004fea0003800000 */
.L_x_155:
[----:B------:R-:W2:Y:S01]  /*27e0*/  LDS.128 R4, [UR36+0x160] ;  /* 0x00016024ff047984 */ /* 0x000ea20008000c00 */
[----:B------:R-:W-:Y:S02]  /*27f0*/  UIADD3 UR4, UPT, UPT, UR36, 0x128, URZ ;  /* 0x0000012824047890 */ /* 0x000fe4000fffe0ff */
[----:B------:R-:W-:Y:S01]  /*2800*/  UISETP.GE.AND UP0, UPT, UR39, 0x1, UPT ;  /* 0x000000012700788c */ /* 0x000fe2000bf06270 */
[----:B------:R-:W-:Y:S01]  /*2810*/  @!PT LDS RZ, [RZ] ;  /* 0x00000000fffff984 */ /* 0x000fe20000000800 */
[----:B------:R-:W-:Y:S01]  /*2820*/  @!PT LDS RZ, [RZ] ;  /* 0x00000000fffff984 */ /* 0x000fe20000000800 */
[----:B------:R-:W-:Y:S01]  /*2830*/  @!PT LDS RZ, [RZ] ;  /* 0x00000000fffff984 */ /* 0x000fe20000000800 */
[----:B------:R-:W-:Y:S01]  /*2840*/  @!PT LDS RZ, [RZ] ;  /* 0x00000000fffff984 */ /* 0x000fe20000000800 */
[----:B------:R3:W-:Y:S06]  /*2850*/  MEMBAR.ALL.CTA ;  /* 0x0000000000007992 */ /* 0x0007ec0000008000 */
[----:B---3--:R-:W3:Y:S01]  /*2860*/  FENCE.VIEW.ASYNC.S ;  /* 0x00000000000073c6 */ /* 0x008ee20000000000 */
[----:B------:R-:W-:-:S09]  /*2870*/  UPRMT UR4, URZ, 0x654, UR4 ;  /* 0x00000654ff047896 */ /* 0x000fd20008000004 */
[----:B---3--:R-:W-:Y:S01]  /*2880*/  SYNCS.ARRIVE.TRANS64.RED.A1T0 RZ, [UR4], RZ ;  /* 0x000000ffffff79a7 */ /* 0x008fe20008100404 */
[----:B--2---:R-:W-:-:S13]  /*2890*/  LOP3.LUT P0, RZ, R6, 0x1, RZ, 0xc0, !PT ;  /* 0x0000000106ff7812 */ /* 0x004fda000780c0ff */
[----:B------:R-:W-:Y:S01]  /*28a0*/  VOTEU.ANY UP1, P0 ;  /* 0x0000000000ff7886 */ /* 0x000fe20000020100 */
[----:B------:R-:W-:-:S13]  /*28b0*/  PLOP3.LUT P0, PT, PT, PT, UP1, 0x80, 0x8 ;  /* 0x000000000008781c */ /* 0x000fda0003f0f018 */
[----:B-1----:R-:W-:Y:S02]  /*28c0*/  @P0 MOV R0, R4 ;  /* 0x0000000400000202 */ /* 0x002fe40000000f00 */
[----:B------:R-:W-:Y:S02]  /*28d0*/  @P0 LOP3.LUT R4, R5, 0xffff, RZ, 0xc0, !PT ;  /* 0x0000ffff05040812 */ /* 0x000fe400078ec0ff */
[----:B------:R-:W-:Y:S02]  /*28e0*/  @P0 R2UR UR6, R0 ;  /* 0x00000000000602ca */ /* 0x000fe400000e0000 */
[----:B------:R-:W-:-:S11]  /*28f0*/  @P0 R2UR UR5, R4 ;  /* 0x00000000040502ca */ /* 0x000fd600000e0000 */
[----:B------:R-:W-:Y:S02]  /*2900*/  @UP1 UMOV UR50, UR6 ;  /* 0x0000000600321c82 */ /* 0x000fe40008000000 */
[----:B------:R-:W-:Y:S01]  /*2910*/  @UP1 UMOV UR49, UR5 ;  /* 0x0000000500311c82 */ /* 0x000fe20008000000 */
[----:B------:R-:W-:Y:S05]  /*2920*/  BRA.U !UP0, `(.L_x_38) ;  /* 0x0000000108d47547 */ /* 0x000fea000b800000 */
[----:B------:R-:W1:Y:S01]  /*2930*/  LDCU.128 UR16, c[0x0][0xc10] ;  /* 0x00018200ff1077ac */ /* 0x000e620008000c00 */
[----:B------:R-:W2:Y:S01]  /*2940*/  LDCU UR21, c[0x0][0xc20] ;  /* 0x00018400ff1577ac */ /* 0x000ea20008000800 */
[----:B------:R-:W3:Y:S01]  /*2950*/  LDCU UR20, c[0x0][0xc0c] ;  /* 0x00018180ff1477ac */ /* 0x000ee20008000800 */
[----:B------:R-:W4:Y:S01]  /*2960*/  LDCU.64 UR12, c[0x0][0xc28] ;  /* 0x00018500ff0c77ac */ /* 0x000f220008000a00 */
[----:B------:R-:W-:Y:S02]  /*2970*/  UISETP.NE.AND UP3, UPT, UR39, 0x1, UPT ;  /* 0x000000012700788c */ /* 0x000fe4000bf65270 */
[----:B-1----:R-:W-:Y:S02]  /*2980*/  UIMAD.WIDE.U32 UR4, UR52, UR19, URZ ;  /* 0x00000013340472a5 */ /* 0x002fe4000f8e00ff */
[----:B------:R-:W-:Y:S02]  /*2990*/  UIMAD.WIDE.U32 UR6, UR53, UR16, URZ ;  /* 0x00000010350672a5 */ /* 0x000fe4000f8e00ff */
[----:B------:R-:W-:-:S02]  /*29a0*/  UISETP.NE.AND UP0, UPT, UR18, 0x1, UPT ;  /* 0x000000011200788c */ /* 0x000fc4000bf05270 */
[----:B------:R-:W-:Y:S01]  /*29b0*/  UIMAD.WIDE.U32 UR14, UR49, UR19, URZ ;  /* 0x00000013310e72a5 */ /* 0x000fe2000f8e00ff */
[----:B------:R-:W-:Y:S01]  /*29c0*/  UMOV UR4, UR5 ;  /* 0x0000000500047c82 */ /* 0x000fe20008000000 */
[----:B---3--:R-:W-:Y:S02]  /*29d0*/  UISETP.NE.AND UP2, UPT, UR20, 0x1, UPT ;  /* 0x000000011400788c */ /* 0x008fe4000bf45270 */
[----:B--2---:R-:W-:Y:S02]  /*29e0*/  USHF.R.U32.HI UR5, URZ, UR21, UR4 ;  /* 0x00000015ff057299 */ /* 0x004fe40008011604 */
[----:B------:R-:W-:Y:S01]  /*29f0*/  UIMAD.WIDE.U32 UR10, UR50, UR16, URZ ;  /* 0x00000010320a72a5 */ /* 0x000fe2000f8e00ff */
[----:B------:R-:W-:Y:S01]  /*2a00*/  UMOV UR4, UR7 ;  /* 0x0000000700047c82 */ /* 0x000fe20008000000 */
[----:B------:R-:W-:Y:S02]  /*2a10*/  USEL UR5, UR52, UR5, !UP0 ;  /* 0x0000000534057287 */ /* 0x000fe4000c000000 */
[----:B------:R-:W-:-:S02]  /*2a20*/  USHF.R.U32.HI UR4, URZ, UR17, UR4 ;  /* 0x00000011ff047299 */ /* 0x000fc40008011604 */
[----:B----4-:R-:W-:Y:S02]  /*2a30*/  UIMAD.WIDE.U32 UR8, UR5, UR12, URZ ;  /* 0x0000000c050872a5 */ /* 0x010fe4000f8e00ff */
[----:B------:R-:W-:Y:S01]  /*2a40*/  USEL UR6, UR53, UR4, !UP2 ;  /* 0x0000000435067287 */ /* 0x000fe2000d000000 */
[----:B------:R-:W-:Y:S02]  /*2a50*/  UMOV UR10, UR11 ;  /* 0x0000000b000a7c82 */ /* 0x000fe40008000000 */
[----:B------:R-:W-:Y:S01]  /*2a60*/  UMOV UR4, UR15 ;  /* 0x0000000f00047c82 */ /* 0x000fe20008000000 */
[----:B------:R-:W-:Y:S01]  /*2a70*/  UIMAD.WIDE.U32 UR14, UR6, UR12, URZ ;  /* 0x0000000c060e72a5 */ /* 0x000fe2000f8e00ff */
[----:B------:R-:W-:Y:S01]  /*2a80*/  UMOV UR8, UR9 ;  /* 0x0000000900087c82 */ /* 0x000fe20008000000 */
[----:B------:R-:W-:Y:S02]  /*2a90*/  USHF.R.U32.HI UR4, URZ, UR21, UR4 ;  /* 0x00000015ff047299 */ /* 0x000fe40008011604 */
[----:B------:R-:W-:-:S03]  /*2aa0*/  @UP3 USHF.R.U32.HI UR5, URZ, UR13, UR8 ;  /* 0x0000000dff053299 */ /* 0x000fc60008011608 */
[----:B------:R-:W-:Y:S01]  /*2ab0*/  UMOV UR14, UR15 ;  /* 0x0000000f000e7c82 */ /* 0x000fe20008000000 */
[----:B------:R-:W-:Y:S02]  /*2ac0*/  USHF.R.U32.HI UR17, URZ, UR17, UR10 ;  /* 0x00000011ff117299 */ /* 0x000fe4000801160a */
[----:B------:R-:W-:Y:S02]  /*2ad0*/  USEL UR4, UR49, UR4, !UP0 ;  /* 0x0000000431047287 */ /* 0x000fe4000c000000 */
[----:B------:R-:W-:Y:S02]  /*2ae0*/  @UP3 USHF.R.U32.HI UR6, URZ, UR13, UR14 ;  /* 0x0000000dff063299 */ /* 0x000fe4000801160e */
[----:B------:R-:W-:Y:S02]  /*2af0*/  UIMAD UR7, UR39, UR5, URZ ;  /* 0x00000005270772a4 */ /* 0x000fe4000f8e02ff */
[----:B------:R-:W-:Y:S02]  /*2b00*/  USEL UR5, UR50, UR17, !UP2 ;  /* 0x0000001132057287 */ /* 0x000fe4000d000000 */
[----:B------:R-:W-:-:S02]  /*2b10*/  UIMAD UR10, UR39, UR6, URZ ;  /* 0x00000006270a72a4 */ /* 0x000fc4000f8e02ff */
[----:B------:R-:W-:Y:S02]  /*2b20*/  UISETP.GE.AND UP0, UPT, UR4, UR7, UPT ;  /* 0x000000070400728c */ /* 0x000fe4000bf06270 */
[----:B------:R-:W-:Y:S02]  /*2b30*/  UIMAD.WIDE.U32 UR8, UR4, UR12, URZ ;  /* 0x0000000c040872a5 */ /* 0x000fe4000f8e00ff */
[----:B------:R-:W-:Y:S02]  /*2b40*/  UISETP.GE.OR UP0, UPT, UR5, UR10, UP0 ;  /* 0x0000000a0500728c */ /* 0x000fe40008706670 */
[----:B------:R-:W-:-:S03]  /*2b50*/  UIMAD.WIDE.U32 UR10, UR5, UR12, URZ ;  /* 0x0000000c050a72a5 */ /* 0x000fc6000f8e00ff */
[----:B------:R-:W-:Y:S01]  /*2b60*/  UMOV UR7, UR9 ;  /* 0x0000000900077c82 */ /* 0x000fe20008000000 */
[----:B------:R-:W-:Y:S02]  /*2b70*/  UIADD3 UR9, UPT, UPT, -UR4, URZ, URZ ;  /* 0x000000ff04097290 */ /* 0x000fe4000fffe1ff */
[----:B------:R-:W-:Y:S02]  /*2b80*/  USHF.R.U32.HI UR7, URZ, UR13, UR7 ;  /* 0x0000000dff077299 */ /* 0x000fe40008011607 */
[----:B------:R-:W-:Y:S02]  /*2b90*/  UIMAD UR10, UR18, UR9, UR49 ;  /* 0x00000009120a72a4 */ /* 0x000fe4000f8e0231 */
[----:B------:R-:W-:Y:S01]  /*2ba0*/  USEL UR7, UR4, UR7, !UP3 ;  /* 0x0000000704077287 */ /* 0x000fe2000d800000 */
[----:B------:R-:W-:Y:S01]  /*2bb0*/  @!UP0 UMOV UR8, UR11 ;  /* 0x0000000b00088c82 */ /* 0x000fe20008000000 */
[----:B------:R-:W-:Y:S02]  /*2bc0*/  UIADD3 UR11, UPT, UPT, -UR5, URZ, URZ ;  /* 0x000000ff050b7290 */ /* 0x000fe4000fffe1ff */
[----:B------:R-:W-:-:S02]  /*2bd0*/  @!UP0 USHF.R.U32.HI UR8, URZ, UR13, UR8 ;  /* 0x0000000dff088299 */ /* 0x000fc40008011608 */
[----:B------:R-:W-:Y:S02]  /*2be0*/  UIADD3 UR9, UPT, UPT, -UR7, URZ, URZ ;  /* 0x000000ff07097290 */ /* 0x000fe4000fffe1ff */
[----:B------:R-:W-:Y:S02]  /*2bf0*/  @!UP0 USEL UR8, UR5, UR8, !UP3 ;  /* 0x0000000805088287 */ /* 0x000fe4000d800000 */
[----:B------:R-:W-:Y:S02]  /*2c00*/  UIMAD UR9, UR39, UR9, UR4 ;  /* 0x00000009270972a4 */ /* 0x000fe4000f8e0204 */
[----:B------:R-:W-:Y:S02]  /*2c10*/  @!UP0 UIADD3 UR7, UPT, UPT, UR7, -UR8, URZ ;  /* 0x8000000807078290 */ /* 0x000fe4000fffe0ff */
[----:B------:R-:W-:Y:S02]  /*2c20*/  @!UP0 UIMAD UR8, UR9, UR6, UR8 ;  /* 0x00000006090882a4 */ /* 0x000fe4000f8e0208 */
[----:B------:R-:W-:-:S02]  /*2c30*/  @!UP0 UIMAD UR4, UR39, UR7, UR5 ;  /* 0x00000007270482a4 */ /* 0x000fc4000f8e0205 */
[----:B------:R-:W-:Y:S02]  /*2c40*/  UIMAD UR6, UR20, UR11, UR50 ;  /* 0x0000000b140672a4 */ /* 0x000fe4000f8e0232 */
[----:B------:R-:W-:Y:S01]  /*2c50*/  UIMAD UR49, UR4, UR18, UR10 ;  /* 0x00000012043172a4 */ /* 0x000fe2000f8e020a */
[----:B------:R-:W-:Y:S02]  /*2c60*/  @!UP0 UMOV UR5, UR8 ;  /* 0x0000000800058c82 */ /* 0x000fe40008000000 */
[----:B------:R-:W-:-:S12]  /*2c70*/  UIMAD UR50, UR5, UR20, UR6 ;  /* 0x00000014053272a4 */ /* 0x000fd8000f8e0206 */
.L_x_38:
[----:B------:R-:W1:Y:S02]  /*2c80*/  LDCU UR4, c[0x0][0xc30] ;  /* 0x00018600ff0477ac */ /* 0x000e640008000800 */
[----:B-1----:R-:W-:-:S09]  /*2c90*/  UISETP.NE.AND UP0, UPT, UR4, 0x1, UPT ;  /* 0x000000010400788c */ /* 0x002fd2000bf05270 */
[----:B------:R-:W-:Y:S05]  /*2ca0*/  BRA.U UP0, `(.L_x_39) ;  /* 0x0000000100447547 */ /* 0x000fea000b800000 */
[----:B------:R-:W1:Y:S01]  /*2cb0*/  LDCU.128 UR8, c[0x0][0xc10] ;  /* 0x00018200ff0877ac */ /* 0x000e620008000c00 */
[----:B------:R-:W2:Y:S01]  /*2cc0*/  LDCU UR12, c[0x0][0xc0c] ;  /* 0x00018180ff0c77ac */ /* 0x000ea20008000800 */
[----:B------:R-:W3:Y:S01]  /*2cd0*/  LDCU UR13, c[0x0][0xc20] ;  /* 0x00018400ff0d77ac */ /* 0x000ee20008000800 */
[----:B-1----:R-:W-:Y:S02]  /*2ce0*/  UIMAD.WIDE.U32 UR6, UR50, UR8, URZ ;  /* 0x00000008320672a5 */ /* 0x002fe4000f8e00ff */
[----:B------:R-:W-:Y:S02]  /*2cf0*/  UIMAD.WIDE.U32 UR4, UR49, UR11, URZ ;  /* 0x0000000b310472a5 */ /* 0x000fe4000f8e00ff */
[----:B--2---:R-:W-:Y:S02]  /*2d00*/  UISETP.NE.AND UP2, UPT, UR12, 0x1, UPT ;  /* 0x000000010c00788c */ /* 0x004fe4000bf45270 */
[----:B------:R-:W-:Y:S01]  /*2d10*/  UISETP.NE.AND UP0, UPT, UR10, 0x1, UPT ;  /* 0x000000010a00788c */ /* 0x000fe2000bf05270 */
[----:B------:R-:W-:-:S02]  /*2d20*/  UMOV UR6, UR7 ;  /* 0x0000000700067c82 */ /* 0x000fc40008000000 */
[----:B------:R-:W-:Y:S01]  /*2d30*/  UMOV UR4, UR5 ;  /* 0x0000000500047c82 */ /* 0x000fe20008000000 */
[----:B------:R-:W-:Y:S02]  /*2d40*/  USHF.R.U32.HI UR6, URZ, UR9, UR6 ;  /* 0x00000009ff067299 */ /* 0x000fe40008011606 */
[----:B---3--:R-:W-:Y:S02]  /*2d50*/  USHF.R.U32.HI UR4, URZ, UR13, UR4 ;  /* 0x0000000dff047299 */ /* 0x008fe40008011604 */
[----:B------:R-:W-:Y:S02]  /*2d60*/  USEL UR5, UR50, UR6, !UP2 ;  /* 0x0000000632057287 */ /* 0x000fe4000d000000 */
[----:B------:R-:W-:-:S04]  /*2d70*/  USEL UR4, UR49, UR4, !UP0 ;  /* 0x0000000431047287 */ /* 0x000fc8000c000000 */
[----:B------:R-:W-:Y:S02]  /*2d80*/  UIADD3 UR6, UPT, UPT, UR5, -UR4, URZ ;  /* 0x8000000405067290 */ /* 0x000fe4000fffe0ff */
[----:B------:R-:W-:Y:S02]  /*2d90*/  UIADD3 UR4, UPT, UPT, -UR5, UR4, URZ ;  /* 0x0000000405047290 */ /* 0x000fe4000fffe1ff */
[----:B------:R-:W-:Y:S02]  /*2da0*/  UIMAD UR49, UR6, UR10, UR49 ;  /* 0x0000000a063172a4 */ /* 0x000fe4000f8e0231 */
[----:B------:R-:W-:-:S12]  /*2db0*/  UIMAD UR50, UR4, UR12, UR50 ;  /* 0x0000000c043272a4 */ /* 0x000fd8000f8e0232 */
.L_x_39:
[----:B------:R-:W-:Y:S01]  /*2dc0*/  R2UR UR5, R48 ;  /* 0x00000000300572ca */ /* 0x000fe200000e0000 */
[----:B------:R-:W-:Y:S01]  /*2dd0*/  UMOV UR31, UR42 ;  /* 0x0000002a001f7c82 */ /* 0x000fe20008000000 */
[----:B------:R-:W-:Y:S02]  /*2de0*/  R2UR UR4, R47 ;  /* 0x000000002f0472ca */ /* 0x000fe400000e0000 */
[----:B------:R-:W-:Y:S02]  /*2df0*/  PLOP3.LUT P1, PT, PT, PT, PT, 0x80, 0x8 ;  /* 0x000000000008781c */ /* 0x000fe40003f2f070 */
[----:B------:R-:W-:-:S07]  /*2e00*/  LOP3.LUT R2, R2, 0x1, RZ, 0x3c, !PT ;  /* 0x0000000102027812 */ /* 0x000fce00078e3cff */
[----:B------:R-:W-:Y:S02]  /*2e10*/  UIADD3 UR45, UPT, UPT, UR50, UR5, URZ ;  /* 0x00000005322d7290 */ /* 0x000fe4000fffe0ff */
[----:B------:R-:W-:Y:S01]  /*2e20*/  UIADD3 UR19, UPT, UPT, UR49, UR4, URZ ;  /* 0x0000000431137290 */ /* 0x000fe2000fffe0ff */
[----:B------:R-:W-:Y:S11]  /*2e30*/  BRA.U UP1, `(.L_x_40) ;  /* 0xffffffe901b07547 */ /* 0x000ff6000b83ffff */
[----:B------:R-:W-:Y:S01]  /*2e40*/  UIADD3 UR36, UPT, UPT, UR36, 0x68, URZ ;  /* 0x0000006824247890 */ /* 0x000fe2000fffe0ff */
[----:B------:R-:W-:-:S03]  /*2e50*/  MOV R2, UR27 ;  /* 0x0000001b00027c02 */ /* 0x000fc60008000f00 */
[----:B------:R-:W-:Y:S01]  /*2e60*/  ULEA UR4, UR30, UR36, 0x3 ;  /* 0x000000241e047291 */ /* 0x000fe2000f8e18ff */
[----:B------:R-:W-:-:S08]  /*2e70*/  SHF.L.U32 R2, R2, 0x1f, RZ ;  /* 0x0000001f02027819 */ /* 0x000fd000000006ff */
[----:B------:R-:W1:Y:S02]  /*2e80*/  SYNCS.PHASECHK.TRANS64.TRYWAIT P0, [UR4], R2 ;  /* 0x00000002ff0075a7 */ /* 0x000e640008001104 */
[----:B-1----:R-:W-:Y:S05]  /*2e90*/  @!P0 BRA `(.L_x_41) ;  /* 0x0000006c00608947 */ /* 0x002fea0003800000 */
.L_x_157:
[----:B------:R-:W-:-:S04]  /*2ea0*/  UIADD3 UR4, UPT, UPT, UR30, 0x1, URZ ;  /* 0x000000011e047890 */ /* 0x000fc8000fffe0ff */
[----:B------:R-:W-:-:S04]  /*2eb0*/  UISETP.NE.AND UP0, UPT, UR4, 0xd, UPT ;  /* 0x0000000d0400788c */ /* 0x000fc8000bf05270 */
[----:B------:R-:W-:Y:S02]  /*2ec0*/  USEL UR5, URZ, 0x1, UP0 ;  /* 0x00000001ff057887 */ /* 0x000fe40008000000 */
[----:B------:R-:W-:Y:S02]  /*2ed0*/  USEL UR4, UR4, URZ, UP0 ;  /* 0x000000ff04047287 */ /* 0x000fe40008000000 */
[----:B------:R-:W-:Y:S02]  /*2ee0*/  ULOP3.LUT UR6, UR27, UR5, URZ, 0x3c, !UPT ;  /* 0x000000051b067292 */ /* 0x000fe4000f8e3cff */
[----:B------:R-:W-:-:S04]  /*2ef0*/  ULEA UR5, UR4, UR36, 0x3 ;  /* 0x0000002404057291 */ /* 0x000fc8000f8e18ff */
[----:B-1----:R-:W-:-:S04]  /*2f00*/  MOV R2, UR6 ;  /* 0x0000000600027c02 */ /* 0x002fc80008000f00 */
[----:B------:R-:W-:-:S04]  /*2f10*/  SHF.L.U32 R2, R2, 0x1f, RZ ;  /* 0x0000001f02027819 */ /* 0x000fc800000006ff */
[----:B------:R-:W1:Y:S02]  /*2f20*/  SYNCS.PHASECHK.TRANS64.TRYWAIT P0, [UR5], R2 ;  /* 0x00000002ff0075a7 */ /* 0x000e640008001105 */
[----:B-1----:R-:W-:Y:S05]  /*2f30*/  @!P0 BRA `(.L_x_42) ;  /* 0x0000006c00508947 */ /* 0x002fea0003800000 */
.L_x_159:
        /* <DEDUP_REMOVED lines=10> */
.L_x_161:
        /* <DEDUP_REMOVED lines=10> */
.L_x_163:
        /* <DEDUP_REMOVED lines=10> */
.L_x_165:
        /* <DEDUP_REMOVED lines=10> */
.L_x_167:
        /* <DEDUP_REMOVED lines=10> */
.L_x_169:
        /* <DEDUP_REMOVED lines=10> */
.L_x_171:
        /* <DEDUP_REMOVED lines=10> */
.L_x_173:
        /* <DEDUP_REMOVED lines=10> */
.L_x_175:
        /* <DEDUP_REMOVED lines=10> */
.L_x_177:
        /* <DEDUP_REMOVED lines=10> */
.L_x_179:
[----:B------:R-:W-:-:S04]  /*3580*/  UIADD3 UR4, UPT, UPT, UR4, 0x1, URZ ;  /* 0x0000000104047890 */ /* 0x000fc8000fffe0ff */
[----:B------:R-:W-:-:S04]  /*3590*/  UISETP.NE.AND UP0, UPT, UR4, 0xd, UPT ;  /* 0x0000000d0400788c */ /* 0x000fc8000bf05270 */
[----:B------:R-:W-:Y:S02]  /*35a0*/  USEL UR5, URZ, 0x1, UP0 ;  /* 0x00000001ff057887 */ /* 0x000fe40008000000 */
[----:B------:R-:W-:Y:S02]  /*35b0*/  USEL UR4, UR4, URZ, UP0 ;  /* 0x000000ff04047287 */ /* 0x000fe40008000000 */
[----:B------:R-:W-:Y:S02]  /*35c0*/  ULOP3.LUT UR5, UR6, UR5, URZ, 0x3c, !UPT ;  /* 0x0000000506057292 */ /* 0x000fe4000f8e3cff */
[----:B------:R-:W-:-:S04]  /*35d0*/  ULEA UR4, UR4, UR36, 0x3 ;  /* 0x0000002404047291 */ /* 0x000fc8000f8e18ff */
[----:B-1----:R-:W-:Y:S02]  /*35e0*/  IMAD.U32 R2, RZ, RZ, UR5 ;  /* 0x00000005ff027e24 */ /* 0x002fe4000f8e00ff */
[----:B------:R-:W-:-:S03]  /*35f0*/  MOV R0, UR4 ;  /* 0x0000000400007c02 */ /* 0x000fc60008000f00 */
[----:B------:R-:W-:-:S07]  /*3600*/  SHF.L.U32 R2, R2, 0x1f, RZ ;  /* 0x0000001f02027819 */ /* 0x000fce00000006ff */
.L_x_53:
[----:B-1----:R1:W2:Y:S02]  /*3610*/  SYNCS.PHASECHK.TRANS64.TRYWAIT P0, [R0+URZ], R2 ;  /* 0x00000002000075a7 */ /* 0x0022a400080011ff */
[----:B--2---:R-:W-:Y:S05]  /*3620*/  @!P0 NANOSLEEP.SYNCS 0x989680 ;  /* 0x009896800000895d */ /* 0x004fea0003900000 */
[----:B------:R-:W2:Y:S02]  /*3630*/  @!P0 SYNCS.PHASECHK.TRANS64 P0, [R0+URZ], R2 ;  /* 0x00000002000085a7 */ /* 0x000ea400080010ff */
[----:B--2---:R-:W-:Y:S05]  /*3640*/  @P0 EXIT ;  /* 0x000000000000094d */ /* 0x004fea0003800000 */
[----:B------:R-:W-:Y:S05]  /*3650*/  BRA `(.L_x_53) ;  /* 0xfffffffc00ec7947 */ /* 0x000fea000383ffff */
.L_x_22:
[----:B------:R-:W2:Y:S02]  /*3660*/  S2UR UR4, SR_CgaCtaId ;  /* 0x00000000000479c3 */ /* 0x000ea40000008800 */
[----:B--2---:R-:W-:-:S04]  /*3670*/  UISETP.NE.AND UP0, UPT, UR4, URZ, UPT ;  /* 0x000000ff0400728c */ /* 0x004fc8000bf05270 */
[----:B------:R-:W-:-:S09]  /*3680*/  UISETP.NE.OR UP0, UPT, UR18, 0x1, UP0 ;  /* 0x000000011200788c */ /* 0x000fd20008705670 */
[----:B------:R-:W-:Y:S05]  /*3690*/  BRA.U UP0, `(.L_x_54) ;  /* 0x0000000100b47547 */ /* 0x000fea000b800000 */
[----:B------:R-:W2:Y:S01]  /*36a0*/  S2UR UR5, SR_CgaCtaId ;  /* 0x00000000000579c3 */ /* 0x000ea20000008800 */
[----:B------:R-:W-:Y:S01]  /*36b0*/  UMOV UR4, 0x400 ;  /* 0x0000040000047882 */ /* 0x000fe20000000000 */
[----:B------:R-:W-:Y:S01]  /*36c0*/  HFMA2 R2, -RZ, RZ, 0, 5.9604644775390625e-08 ;  /* 0x00000001ff027431 */ /* 0x000fe200000001ff */
[----:B------:R-:W-:Y:S01]  /*36d0*/  ISETP.GE.U32.AND P0, PT, R3, 0x2, PT ;  /* 0x000000020300780c */ /* 0x000fe20003f06070 */
[----:B------:R-:W-:Y:S01]  /*36e0*/  IMAD.MOV.U32 R8, RZ, RZ, RZ ;  /* 0x000000ffff087224 */ /* 0x000fe200078e00ff */
[----:B--2---:R-:W-:-:S04]  /*36f0*/  ULEA UR4, UR5, UR4, 0x18 ;  /* 0x0000000405047291 */ /* 0x004fc8000f8ec0ff */
[----:B------:R-:W-:Y:S02]  /*3700*/  UIADD3 UR5, UPT, UPT, UR4, 0x128, URZ ;  /* 0x0000012804057890 */ /* 0x000fe4000fffe0ff */
[----:B------:R-:W-:Y:S02]  /*3710*/  UIADD3 UR8, UPT, UPT, UR4, 0x120, URZ ;  /* 0x0000012004087890 */ /* 0x000fe4000fffe0ff */
[----:B------:R-:W-:-:S12]  /*3720*/  UPRMT UR5, URZ, 0x654, UR5 ;  /* 0x00000654ff057896 */ /* 0x000fd80008000005 */
.L_x_57:
[----:B------:R-:W-:Y:S01]  /*3730*/  SHF.L.U32 R6, R2, 0x1f, RZ ;  /* 0x0000001f02067819 */ /* 0x000fe200000006ff */
[----:B------:R-:W-:Y:S02]  /*3740*/  IMAD.U32 R4, RZ, RZ, UR8 ;  /* 0x00000008ff047e24 */ /* 0x000fe4000f8e00ff */
[----:B------:R-:W-:Y:S01]  /*3750*/  @!P0 IMAD.MOV.U32 R5, RZ, RZ, 0x10 ;  /* 0x00000010ff058424 */ /* 0x000fe200078e00ff */
[----:B------:R-:W2:Y:S02]  /*3760*/  SYNCS.PHASECHK.TRANS64.TRYWAIT P1, [UR4+0x128], R6 ;  /* 0x00012806ff0075a7 */ /* 0x000ea40008021104 */
[----:B------:R-:W-:-:S04]  /*3770*/  PRMT R4, R3, 0x654, R4 ;  /* 0x0000065403047816 */ /* 0x000fc80000000004 */
[----:B------:R-:W-:Y:S01]  /*3780*/  SEL R0, R4, R0, !P0 ;  /* 0x0000000004007207 */ /* 0x000fe20004000000 */
[----:B--2---:R-:W-:Y:S06]  /*3790*/  @!P1 BRA `(.L_x_55) ;  /* 0x0000006800409947 */ /* 0x004fec0003800000 */
.L_x_181:
[----:B------:R-:W-:Y:S01]  /*37a0*/  UIADD3 UR6, UPT, UPT, UR4, 0x160, URZ ;  /* 0x0000016004067890 */ /* 0x000fe2000fffe0ff */
[----:B------:R3:W-:Y:S01]  /*37b0*/  @!P0 SYNCS.ARRIVE.TRANS64.RED RZ, [R0+URZ], R5 ;  /* 0x0000000500ff89a7 */ /* 0x0007e200080004ff */
[----:B------:R-:W-:Y:S01]  /*37c0*/  UIADD3 UR7, UPT, UPT, UR4, 0x120, URZ ;  /* 0x0000012004077890 */ /* 0x000fe2000fffe0ff */
[----:B------:R-:W-:-:S08]  /*37d0*/  LOP3.LUT R2, R2, 0x1, RZ, 0x3c, !PT ;  /* 0x0000000102027812 */ /* 0x000fd000078e3cff */
[----:B------:R-:W-:Y:S06]  /*37e0*/  UGETNEXTWORKID.BROADCAST [UR6], [UR7] ;  /* 0x00000000060073ca */ /* 0x000fec0008000100 */
[----:B---3--:R-:W-:-:S04]  /*37f0*/  SHF.L.U32 R5, R8, 0x1f, RZ ;  /* 0x0000001f08057819 */ /* 0x008fc800000006ff */
[----:B------:R-:W3:Y:S02]  /*3800*/  SYNCS.PHASECHK.TRANS64.TRYWAIT P1, [UR4+0x120], R5 ;  /* 0x00012005ff0075a7 */ /* 0x000ee40008021104 */
[----:B---3--:R-:W-:Y:S05]  /*3810*/  @!P1 BRA `(.L_x_56) ;  /* 0x0000006800389947 */ /* 0x008fea0003800000 */
.L_x_183:
[----:B--2---:R-:W2:Y:S01]  /*3820*/  LDS.128 R4, [UR4+0x160] ;  /* 0x00016004ff047984 */ /* 0x004ea20008000c00 */
[----:B------:R-:W-:Y:S01]  /*3830*/  LOP3.LUT R8, R8, 0x1, RZ, 0x3c, !PT ;  /* 0x0000000108087812 */ /* 0x000fe200078e3cff */
[----:B------:R-:W-:Y:S01]  /*3840*/  @!PT LDS RZ, [RZ] ;  /* 0x00000000fffff984 */ /* 0x000fe20000000800 */
[----:B------:R-:W-:Y:S01]  /*3850*/  @!PT LDS RZ, [RZ] ;  /* 0x00000000fffff984 */ /* 0x000fe20000000800 */
[----:B------:R-:W-:Y:S01]  /*3860*/  @!PT LDS RZ, [RZ] ;  /* 0x00000000fffff984 */ /* 0x000fe20000000800 */
[----:B------:R-:W-:Y:S01]  /*3870*/  @!PT LDS RZ, [RZ] ;  /* 0x00000000fffff984 */ /* 0x000fe20000000800 */
[----:B------:R3:W-:Y:S06]  /*3880*/  MEMBAR.ALL.CTA ;  /* 0x0000000000007992 */ /* 0x0007ec0000008000 */
[----:B---3--:R-:W3:Y:S02]  /*3890*/  FENCE.VIEW.ASYNC.S ;  /* 0x00000000000073c6 */ /* 0x008ee40000000000 */
[----:B---3--:R-:W-:Y:S01]  /*38a0*/  SYNCS.ARRIVE.TRANS64.RED.A1T0 RZ, [UR5], RZ ;  /* 0x000000ffffff79a7 */ /* 0x008fe20008100405 */
[----:B--2---:R-:W-:-:S13]  /*38b0*/  LOP3.LUT P1, RZ, R6, 0x1, RZ, 0xc0, !PT ;  /* 0x0000000106ff7812 */ /* 0x004fda000782c0ff */
[----:B------:R-:W-:Y:S05]  /*38c0*/  @P1 BRA `(.L_x_57) ;  /* 0xfffffffc00981947 */ /* 0x000fea000383ffff */
[----:B------:R-:W-:-:S04]  /*38d0*/  SHF.L.U32 R0, R2, 0x1f, RZ ;  /* 0x0000001f02007819 */ /* 0x000fc800000006ff */
[----:B------:R-:W2:Y:S02]  /*38e0*/  SYNCS.PHASECHK.TRANS64 P0, [UR4+0x128], R0 ;  /* 0x00012800ff0075a7 */ /* 0x000ea40008001004 */
[----:B-12---:R-:W-:Y:S05]  /*38f0*/  @P0 EXIT ;  /* 0x000000000000094d */ /* 0x006fea0003800000 */
[----:B------:R-:W-:-:S07]  /*3900*/  MOV R0, UR4 ;  /* 0x0000000400007c02 */ /* 0x000fce0008000f00 */
.L_x_58:
[----:B-1----:R-:W-:-:S04]  /*3910*/  SHF.L.U32 R3, R2, 0x1f, RZ ;  /* 0x0000001f02037819 */ /* 0x002fc800000006ff */
[----:B------:R1:W2:Y:S03]  /*3920*/  SYNCS.PHASECHK.TRANS64.TRYWAIT P0, [R0+URZ+0x128], R3 ;  /* 0x00012803000075a7 */ /* 0x0002a600080011ff */
[----:B--2---:R-:W-:Y:S05]  /*3930*/  @!P0 NANOSLEEP.SYNCS 0x989680 ;  /* 0x009896800000895d */ /* 0x004fea0003900000 */
[----:B------:R-:W2:Y:S02]  /*3940*/  @!P0 SYNCS.PHASECHK.TRANS64 P0, [R0+URZ+0x128], R3 ;  /* 0x00012803000085a7 */ /* 0x000ea400080010ff */
[----:B--2---:R-:W-:Y:S05]  /*3950*/  @P0 EXIT ;  /* 0x000000000000094d */ /* 0x004fea0003800000 */
[----:B------:R-:W-:Y:S05]  /*3960*/  BRA `(.L_x_58) ;  /* 0xfffffffc00e87947 */ /* 0x000fea000383ffff */
.L_x_54:
[----:B------:R-:W-:Y:S05]  /*3970*/  BRA.U UP4, `(.L_x_59) ;  /* 0x0000001104a47547 */ /* 0x000fea000b800000 */
[----:B------:R-:W2:Y:S01]  /*3980*/  S2UR UR4, SR_CgaCtaId ;  /* 0x00000000000479c3 */ /* 0x000ea20000008800 */
[----:B------:R-:W-:Y:S01]  /*3990*/  UMOV UR5, 0x40 ;  /* 0x0000004000057882 */ /* 0x000fe20000000000 */
[----:B------:R-:W-:Y:S01]  /*39a0*/  NOP ;  /* 0x0000000000007918 */ /* 0x000fe20000000000 */
[----:B------:R-:W-:Y:S01]  /*39b0*/  UMOV UR6, 0x400 ;  /* 0x0000040000067882 */ /* 0x000fe20000000000 */
[----:B--2---:R-:W-:Y:S02]  /*39c0*/  ULEA UR5, UR4, UR5, 0x18 ;  /* 0x0000000504057291 */ /* 0x004fe4000f8ec0ff */
[----:B------:R-:W-:-:S07]  /*39d0*/  ULEA UR6, UR4, UR6, 0x18 ;  /* 0x0000000604067291 */ /* 0x000fce000f8ec0ff */
[----:B------:R-:W2:Y:S02]  /*39e0*/  LDS.U8 R3, [UR5+0x1c] ;  /* 0x00001c05ff037984 */ /* 0x000ea40008000000 */
[----:B--2---:R-:W-:-:S13]  /*39f0*/  ISETP.NE.AND P0, PT, R3, RZ, PT ;  /* 0x000000ff0300720c */ /* 0x004fda0003f05270 */
[----:B------:R-:W-:Y:S05]  /*3a00*/  @P0 BRA `(.L_x_60) ;  /* 0x0000000400080947 */ /* 0x000fea0003800000 */
[----:B------:R-:W-:Y:S02]  /*3a10*/  UISETP.NE.U32.AND UP1, UPT, UR38, 0x1, UPT ;  /* 0x000000012600788c */ /* 0x000fe4000bf25070 */
[----:B------:R-:W-:-:S07]  /*3a20*/  UIADD3 UR7, UPT, UPT, UR5, 0x8, URZ ;  /* 0x0000000805077890 */ /* 0x000fce000fffe0ff */
[----:B------:R-:W-:Y:S05]  /*3a30*/  BRA.U !UP1, `(.L_x_61) ;  /* 0x00000001099c7547 */ /* 0x000fea000b800000 */
[----:B------:R-:W-:Y:S01]  /*3a40*/  ELECT P0, URZ, PT ;  /* 0x0000000000ff782f */ /* 0x000fe20003800000 */
[----:B------:R-:W-:-:S12]  /*3a50*/  BSSY B0, `(.L_x_61) ;  /* 0x0000025000007945 */ /* 0x000fd80003800000 */
[----:B------:R-:W-:Y:S05]  /*3a60*/  @!P0 BRA `(.L_x_62) ;  /* 0x00000000008c8947 */ /* 0x000fea0003800000 */
[----:B------:R-:W-:-:S05]  /*3a70*/  UMOV UR4, 0x10 ;  /* 0x0000001000047882 */ /* 0x000fca0000000000 */
[----:B------:R-:W-:Y:S04]  /*3a80*/  DEPBAR.LE SB2, 0x36 ;  /* 0x0000ad800000791a */ /* 0x000fe80000000000 */
[----:B------:R-:W2:Y:S02]  /*3a90*/  UTCATOMSWS.2CTA.FIND_AND_SET.ALIGN UP0, UR4, UR4 ;  /* 0x00000004000475e3 */ /* 0x000ea40008200800 */
[----:B--2---:R-:W-:Y:S01]  /*3aa0*/  MOV R10, UR4 ;  /* 0x00000004000a7c02 */ /* 0x004fe20008000f00 */
[----:B------:R-:W-:Y:S06]  /*3ab0*/  BRA.U UP0, `(.L_x_63) ;  /* 0x0000000100187547 */ /* 0x000fec000b800000 */
.L_x_64:
[----:B------:R-:W-:Y:S05]  /*3ac0*/  NANOSLEEP 0x64 ;  /* 0x000000640000795d */ /* 0x000fea0003800000 */
[----:B------:R-:W-:-:S05]  /*3ad0*/  UMOV UR4, 0x10 ;  /* 0x0000001000047882 */ /* 0x000fca0000000000 */
[----:B------:R-:W-:Y:S04]  /*3ae0*/  DEPBAR.LE SB2, 0x36 ;  /* 0x0000ad800000791a */ /* 0x000fe80000000000 */
[----:B------:R-:W2:Y:S02]  /*3af0*/  UTCATOMSWS.2CTA.FIND_AND_SET.ALIGN UP0, UR4, UR4 ;  /* 0x00000004000475e3 */ /* 0x000ea40008200800 */
[----:B--2---:R-:W-:Y:S01]  /*3b00*/  MOV R10, UR4 ;  /* 0x00000004000a7c02 */ /* 0x004fe20008000f00 */
[----:B------:R-:W-:Y:S05]  /*3b10*/  BRA.U !UP0, `(.L_x_64) ;  /* 0xfffffffd08e87547 */ /* 0x000fea000b83ffff */
.L_x_63:
[----:B------:R-:W2:Y:S01]  /*3b20*/  LDS R6, [UR5+0x10] ;  /* 0x00001005ff067984 */ /* 0x000ea20008000800 */
[----:B------:R-:W-:Y:S01]  /*3b30*/  IMAD.U32 R3, RZ, RZ, UR6 ;  /* 0x00000006ff037e24 */ /* 0x000fe2000f8e00ff */
[----:B------:R-:W-:-:S03]  /*3b40*/  MOV R4, UR37 ;  /* 0x0000002500047c02 */ /* 0x000fc60008000f00 */
[----:B------:R-:W-:Y:S01]  /*3b50*/  VIADD R3, R3, 0x170 ;  /* 0x0000017003037836 */ /* 0x000fe20000000000 */
[----:B--2---:R-:W-:-:S04]  /*3b60*/  SHF.L.U32 R6, R6, 0x1f, RZ ;  /* 0x0000001f06067819 */ /* 0x004fc800000006ff */
[----:B------:R-:W2:Y:S02]  /*3b70*/  SYNCS.PHASECHK.TRANS64.TRYWAIT P0, [UR5+0x8], R6 ;  /* 0x00000806ff0075a7 */ /* 0x000ea40008001105 */
[----:B--2---:R-:W-:Y:S05]  /*3b80*/  @P0 BRA `(.L_x_65) ;  /* 0x0000000000080947 */ /* 0x004fea0003800000 */
[----:B------:R-:W2:Y:S02]  /*3b90*/  SYNCS.PHASECHK.TRANS64.TRYWAIT P0, [UR5+0x8], R6 ;  /* 0x00000806ff0075a7 */ /* 0x000ea40008001105 */
[----:B--2---:R-:W-:Y:S05]  /*3ba0*/  @!P0 BRA `(.L_x_66) ;  /* 0x00000064006c8947 */ /* 0x004fea0003800000 */
.L_x_65:
[----:B------:R-:W-:Y:S01]  /*3bb0*/  PRMT R4, R4, 0x654, R3 ;  /* 0x0000065404047816 */ /* 0x000fe20000000003 */
[----:B------:R-:W-:Y:S01]  /*3bc0*/  HFMA2 R3, -RZ, RZ, 0, 5.9604644775390625e-08 ;  /* 0x00000001ff037431 */ /* 0x000fe200000001ff */
[----:B------:R-:W-:Y:S01]  /*3bd0*/  UPRMT UR4, UR37, 0x654, UR7 ;  /* 0x0000065425047896 */ /* 0x000fe20008000007 */
[----:B------:R-:W-:Y:S02]  /*3be0*/  IMAD.MOV.U32 R8, RZ, RZ, 0xffff ;  /* 0x0000ffffff087424 */ /* 0x000fe400078e00ff */
[----:B--2---:R-:W-:Y:S02]  /*3bf0*/  IMAD.MOV.U32 R6, RZ, RZ, 0x4 ;  /* 0x00000004ff067424 */ /* 0x004fe400078e00ff */
[----:B------:R-:W-:Y:S01]  /*3c00*/  IMAD.SHL.U32 R9, R10, 0x20, RZ ;  /* 0x000000200a097824 */ /* 0x000fe200078e00ff */
[----:B------:R-:W-:Y:S02]  /*3c10*/  MOV R5, UR4 ;  /* 0x0000000400057c02 */ /* 0x000fe40008000f00 */
[-C--:B------:R-:W-:Y:S01]  /*3c20*/  SHF.L.U32 R8, R8, R10.reuse, RZ ;  /* 0x0000000a08087219 */ /* 0x080fe200000006ff */
[----:B------:R2:W-:Y:S01]  /*3c30*/  SYNCS.ARRIVE.TRANS64.RED RZ, [UR4], R6 ;  /* 0x00000006ffff79a7 */ /* 0x0005e20008000404 */
[----:B------:R-:W-:Y:S01]  /*3c40*/  SHF.L.U32 R7, R3, R10, RZ ;  /* 0x0000000a03077219 */ /* 0x000fe200000006ff */
[----:B------:R2:W-:Y:S04]  /*3c50*/  STS [UR6+0x170], R9 ;  /* 0x00017009ff007988 */ /* 0x0005e80008000806 */
[----:B------:R2:W-:Y:S04]  /*3c60*/  STAS [R4.64], R10 ;  /* 0x0000000a04007dbd */ /* 0x0005e8000c0008ff */
[----:B------:R2:W-:Y:S04]  /*3c70*/  ATOMS.OR RZ, [UR5+0x14], R8 ;  /* 0x00001408ffff798c */ /* 0x0005e8000b000005 */
[----:B------:R2:W-:Y:S04]  /*3c80*/  ATOMS.OR RZ, [UR5+0x18], R7 ;  /* 0x00001807ffff798c */ /* 0x0005e8000b000005 */
[----:B------:R2:W-:Y:S02]  /*3c90*/  ATOMS.XOR RZ, [UR5+0x10], R3 ;  /* 0x00001003ffff798c */ /* 0x0005e4000b800005 */
.L_x_62:
[----:B-1----:R-:W-:Y:S05]  /*3ca0*/  BSYNC B0 ;  /* 0x0000000000007941 */ /* 0x002fea0003800000 */
.L_x_61:
[----:B------:R-:W-:Y:S05]  /*3cb0*/  BRA.U UP1, `(.L_x_67) ;  /* 0x00000001016c7547 */ /* 0x000fea000b800000 */
[----:B------:R-:W-:-:S03]  /*3cc0*/  UMOV UR4, 0xffffffff ;  /* 0xffffffff00047882 */ /* 0x000fc60000000000 */
[----:B------:R-:W-:Y:S05]  /*3cd0*/  BRA.DIV UR4, `(.L_x_68) ;  /* 0x0000006604387947 */ /* 0x000fea000b800000 */
[----:B------:R-:W-:-:S13]  /*3ce0*/  ELECT P6, URZ, PT ;  /* 0x0000000000ff782f */ /* 0x000fda00038c0000 */
.L_x_186:
[----:B------:R-:W-:Y:S05]  /*3cf0*/  @!P6 BRA `(.L_x_67) ;  /* 0x00000000005ce947 */ /* 0x000fea0003800000 */
[----:B--2---:R-:W2:Y:S02]  /*3d00*/  LDS R4, [UR5+0x10] ;  /* 0x00001005ff047984 */ /* 0x004ea40008000800 */
[----:B--2---:R-:W-:-:S04]  /*3d10*/  SHF.L.U32 R4, R4, 0x1f, RZ ;  /* 0x0000001f04047819 */ /* 0x004fc800000006ff */
[----:B------:R-:W2:Y:S02]  /*3d20*/  SYNCS.PHASECHK.TRANS64.TRYWAIT P0, [UR5+0x8], R4 ;  /* 0x00000804ff0075a7 */ /* 0x000ea40008001105 */
[----:B--2---:R-:W-:Y:S05]  /*3d30*/  @P0 BRA `(.L_x_69) ;  /* 0x0000000000080947 */ /* 0x004fea0003800000 */
[----:B------:R-:W2:Y:S02]  /*3d40*/  SYNCS.PHASECHK.TRANS64.TRYWAIT P0, [UR5+0x8], R4 ;  /* 0x00000804ff0075a7 */ /* 0x000ea40008001105 */
[----:B--2---:R-:W-:Y:S05]  /*3d50*/  @!P0 BRA `(.L_x_70) ;  /* 0x0000006400388947 */ /* 0x004fea0003800000 */
.L_x_69:
[----:B------:R-:W3:Y:S01]  /*3d60*/  LDS R6, [UR6+0x170] ;  /* 0x00017006ff067984 */ /* 0x000ee20008000800 */
[----:B--2---:R-:W-:Y:S02]  /*3d70*/  HFMA2 R3, -RZ, RZ, 0, 5.9604644775390625e-08 ;  /* 0x00000001ff037431 */ /* 0x004fe400000001ff */
[----:B------:R-:W-:Y:S01]  /*3d80*/  IMAD.MOV.U32 R4, RZ, RZ, 0xffff ;  /* 0x0000ffffff047424 */ /* 0x000fe200078e00ff */
[----:B------:R-:W-:Y:S01]  /*3d90*/  UPRMT UR4, UR37, 0x654, UR7 ;  /* 0x0000065425047896 */ /* 0x000fe20008000007 */
[----:B---3--:R-:W-:-:S03]  /*3da0*/  IMAD.SHL.U32 R5, R6, 0x20, RZ ;  /* 0x0000002006057824 */ /* 0x008fc600078e00ff */
[-C--:B------:R-:W-:Y:S02]  /*3db0*/  SHF.L.U32 R4, R4, R6.reuse, RZ ;  /* 0x0000000604047219 */ /* 0x080fe400000006ff */
[----:B------:R-:W-:Y:S01]  /*3dc0*/  SHF.L.U32 R6, R3, R6, RZ ;  /* 0x0000000603067219 */ /* 0x000fe200000006ff */
[----:B------:R3:W-:Y:S04]  /*3dd0*/  STS [UR6+0x170], R5 ;  /* 0x00017005ff007988 */ /* 0x0007e80008000806 */
[----:B------:R3:W-:Y:S04]  /*3de0*/  ATOMS.OR RZ, [UR5+0x14], R4 ;  /* 0x00001404ffff798c */ /* 0x0007e8000b000005 */
[----:B------:R3:W-:Y:S01]  /*3df0*/  ATOMS.OR RZ, [UR5+0x18], R6 ;  /* 0x00001806ffff798c */ /* 0x0007e2000b000005 */
[----:B------:R-:W-:Y:S03]  /*3e00*/  SYNCS.ARRIVE.TRANS64.RED.A1T0 RZ, [UR4], RZ ;  /* 0x000000ffffff79a7 */ /* 0x000fe60008100404 */
[----:B------:R3:W-:Y:S01]  /*3e10*/  ATOMS.XOR RZ, [UR5+0x10], R3 ;  /* 0x00001003ffff798c */ /* 0x0007e2000b800005 */
[----:B------:R-:W-:Y:S05]  /*3e20*/  BRA `(.L_x_67) ;  /* 0x0000000000107947 */ /* 0x000fea0003800000 */
.L_x_60:
[----:B------:R-:W-:Y:S02]  /*3e30*/  MOV R3, 0xffffffff ;  /* 0xffffffff00037802 */ /* 0x000fe40000000f00 */
[----:B------:R-:W-:-:S03]  /*3e40*/  MOV R4, 0x3e70 ;  /* 0x00003e7000047802 */ /* 0x000fc60000000f00 */
[----:B------:R2:W-:Y:S04]  /*3e50*/  STS [UR6+0x170], R3 ;  /* 0x00017003ff007988 */ /* 0x0005e80008000806 */
[----:B-12--5:R-:W-:Y:S05]  /*3e60*/  CALL.REL.NOINC `($__internal_1_$__cuda_sm10x_tcgen05_guardrail_trap_phase_invalid_during_alloc) ;  /* 0x0000006800e87944 */ /* 0x026fea0003c00000 */
.L_x_67:
[----:B------:R-:W-:Y:S05]  /*3e70*/  WARPSYNC.ALL ;  /* 0x0000000000007948 */ /* 0x000fea0003800000 */
[----:B------:R-:W4:Y:S01]  /*3e80*/  S2UR UR20, SR_CgaCtaId ;  /* 0x00000000001479c3 */ /* 0x000f220000008800 */
[----:B------:R-:W-:Y:S01]  /*3e90*/  UMOV UR4, 0x400 ;  /* 0x0000040000047882 */ /* 0x000fe20000000000 */
[----:B------:R-:W-:-:S06]  /*3ea0*/  NOP ;  /* 0x0000000000007918 */ /* 0x000fcc0000000000 */
[----:B------:R-:W-:Y:S06]  /*3eb0*/  BAR.ARV 0x6, 0xa0 ;  /* 0x0182800000007b1d */ /* 0x000fec0000002000 */
[----:B------:R-:W1:Y:S01]  /*3ec0*/  LDCU.64 UR6, c[0x0][0x388] ;  /* 0x00007100ff0677ac */ /* 0x000e620008000a00 */
[----:B------:R-:W-:Y:S01]  /*3ed0*/  LOP3.LUT R2, R2, 0xffff, RZ, 0xc0, !PT ;  /* 0x0000ffff02027812 */ /* 0x000fe200078ec0ff */
[----:B--2---:R-:W-:Y:S01]  /*3ee0*/  IMAD.MOV.U32 R8, RZ, RZ, 0x1 ;  /* 0x00000001ff087424 */ /* 0x004fe200078e00ff */
[----:B------:R-:W-:Y:S01]  /*3ef0*/  LOP3.LUT R0, R0, 0xffff, RZ, 0xc0, !PT ;  /* 0x0000ffff00007812 */ /* 0x000fe200078ec0ff */
[----:B------:R-:W2:Y:S01]  /*3f00*/  LDCU.64 UR8, c[0x0][0x390] ;  /* 0x00007200ff0877ac */ /* 0x000ea20008000a00 */
[----:B------:R-:W-:Y:S01]  /*3f10*/  R2UR UR21, R2 ;  /* 0x00000000021572ca */ /* 0x000fe200000e0000 */
[----:B------:R-:W-:Y:S01]  /*3f20*/  IMAD.MOV.U32 R2, RZ, RZ, RZ ;  /* 0x000000ffff027224 */ /* 0x000fe200078e00ff */
[----:B------:R-:W-:Y:S01]  /*3f30*/  R2UR UR35, R0 ;  /* 0x00000000002372ca */ /* 0x000fe200000e0000 */
[----:B------:R-:W-:Y:S01]  /*3f40*/  IMAD.MOV.U32 R0, RZ, RZ, RZ ;  /* 0x000000ffff007224 */ /* 0x000fe200078e00ff */
[----:B------:R-:W-:Y:S01]  /*3f50*/  UMOV UR24, URZ ;  /* 0x000000ff00187c82 */ /* 0x000fe20008000000 */
[----:B----4-:R-:W-:Y:S01]  /*3f60*/  ULEA UR20, UR20, UR4, 0x18 ;  /* 0x0000000414147291 */ /* 0x010fe2000f8ec0ff */
[----:B------:R-:W-:Y:S01]  /*3f70*/  UMOV UR19, URZ ;  /* 0x000000ff00137c82 */ /* 0x000fe20008000000 */
[----:B------:R-:W-:-:S02]  /*3f80*/  UISETP.NE.AND UP3, UPT, UR38, URZ, UPT ;  /* 0x000000ff2600728c */ /* 0x000fc4000bf65270 */
[----:B------:R-:W-:Y:S01]  /*3f90*/  UIADD3 UR34, UPT, UPT, UR20, 0x128, URZ ;  /* 0x0000012814227890 */ /* 0x000fe2000fffe0ff */
[----:B------:R-:W-:Y:S01]  /*3fa0*/  UMOV UR32, 0x0 ;  /* 0x0000000000207882 */ /* 0x000fe20000000000 */
[----:B-1----:R-:W-:-:S03]  /*3fb0*/  UIADD3 UR4, UPT, UPT, UR6, 0x3f, URZ ;  /* 0x0000003f06047890 */ /* 0x002fc6000fffe0ff */
[----:B---3--:R-:W1:Y:S01]  /*3fc0*/  LDS R3, [UR20+0x170] ;  /* 0x00017014ff037984 */ /* 0x008e620008000800 */
[----:B------:R-:W-:Y:S01]  /*3fd0*/  UMOV UR33, 0x8210490 ;  /* 0x0821049000217882 */ /* 0x000fe20000000000 */
[----:B------:R-:W-:Y:S02]  /*3fe0*/  UPRMT UR34, URZ, 0x654, UR34 ;  /* 0x00000654ff227896 */ /* 0x000fe40008000022 */
[----:B------:R-:W-:Y:S01]  /*3ff0*/  USHF.R.S32.HI UR5, URZ, 0x1f, UR4 ;  /* 0x0000001fff057899 */ /* 0x000fe20008011404 */
[----:B------:R-:W-:Y:S01]  /*4000*/  UMOV UR30, 0x0 ;  /* 0x00000000001e7882 */ /* 0x000fe20000000000 */
[----:B------:R-:W-:Y:S02]  /*4010*/  UMOV UR31, 0x8210490 ;  /* 0x08210490001f7882 */ /* 0x000fe40000000000 */
[----:B------:R-:W-:Y:S02]  /*4020*/  ULEA.HI UR4, UR5, UR4, URZ, 0x6 ;  /* 0x0000000405047291 */ /* 0x000fe4000f8f30ff */
[----:B------:R-:W-:-:S02]  /*4030*/  UIADD3 UR5, UPT, UPT, UR20, 0x1e300, URZ ;  /* 0x0001e30014057890 */ /* 0x000fc4000fffe0ff */
[----:B------:R-:W-:Y:S02]  /*4040*/  USHF.R.S32.HI UR4, URZ, 0x6, UR4 ;  /* 0x00000006ff047899 */ /* 0x000fe40008011404 */
[----:B------:R-:W-:Y:S02]  /*4050*/  USHF.R.U32.HI UR5, URZ, 0x4, UR5 ;  /* 0x00000004ff057899 */ /* 0x000fe40008011605 */
[----:B------:R-:W-:Y:S02]  /*4060*/  UIMAD UR4, UR4, UR7, URZ ;  /* 0x00000007040472a4 */ /* 0x000fe4000f8e02ff */
[----:B------:R-:W-:Y:S02]  /*4070*/  ULOP3.LUT UR23, UR5, 0x3fff, URZ, 0xc0, !UPT ;  /* 0x00003fff05177892 */ /* 0x000fe4000f8ec0ff */
[----:B--2---:R-:W-:Y:S01]  /*4080*/  UIMAD UR4, UR4, UR8, URZ ;  /* 0x00000008040472a4 */ /* 0x004fe2000f8e02ff */
[----:B------:R-:W-:Y:S01]  /*4090*/  UMOV UR28, 0x0 ;  /* 0x00000000001c7882 */ /* 0x000fe20000000000 */
[----:B------:R-:W-:-:S02]  /*40a0*/  UMOV UR29, 0x8210490 ;  /* 0x08210490001d7882 */ /* 0x000fc40000000000 */
[----:B------:R-:W-:Y:S02]  /*40b0*/  UIMAD UR6, UR4, UR9, URZ ;  /* 0x00000009040672a4 */ /* 0x000fe4000f8e02ff */
[----:B------:R-:W-:Y:S02]  /*40c0*/  UIADD3 UR4, UPT, UPT, UR20, 0x4300, URZ ;  /* 0x0000430014047890 */ /* 0x000fe4000fffe0ff */
[----:B------:R-:W-:Y:S02]  /*40d0*/  UIADD3 UR36, UPT, UPT, UR6, -0x1, URZ ;  /* 0xffffffff06247890 */ /* 0x000fe4000fffe0ff */
[----:B------:R-:W-:Y:S02]  /*40e0*/  USHF.R.U32.HI UR4, URZ, 0x4, UR4 ;  /* 0x00000004ff047899 */ /* 0x000fe40008011604 */
[----:B------:R-:W-:Y:S02]  /*40f0*/  UISETP.GE.AND UP4, UPT, UR6, 0x1, UPT ;  /* 0x000000010600788c */ /* 0x000fe4000bf86270 */
[----:B------:R-:W-:Y:S01]  /*4100*/  ULOP3.LUT UR4, UR4, 0x3fff, URZ, 0xc0, !UPT ;  /* 0x00003fff04047892 */ /* 0x000fe2000f8ec0ff */
[----:B------:R-:W-:Y:S01]  /*4110*/  UMOV UR26, 0x0 ;  /* 0x00000000001a7882 */ /* 0x000fe20000000000 */
[----:B------:R-:W-:-:S02]  /*4120*/  UMOV UR27, 0x8210490 ;  /* 0x08210490001b7882 */ /* 0x000fc40000000000 */
[----:B------:R-:W-:Y:S01]  /*4130*/  ULOP3.LUT UR22, UR4, 0x10000, URZ, 0xfc, !UPT ;  /* 0x0001000004167892 */ /* 0x000fe2000f8efcff */
[C---:B-1----:R-:W-:Y:S01]  /*4140*/  VIADD R5, R3.reuse, 0x40 ;  /* 0x0000004003057836 */ /* 0x042fe20000000000 */
[----:B------:R-:W-:-:S04]  /*4150*/  LOP3.LUT R4, R3, 0xffff, RZ, 0xc0, !PT ;  /* 0x0000ffff03047812 */ /* 0x000fc800078ec0ff */
[----:B------:R-:W-:-:S05]  /*4160*/  LOP3.LUT R5, R5, 0xffff, RZ, 0xc0, !PT ;  /* 0x0000ffff05057812 */ /* 0x000fca00078ec0ff */
[----:B------:R1:W-:Y:S02]  /*4170*/  STL.64 [R1], R4 ;  /* 0x0000000401007387 */ /* 0x0003e40000100a00 */
.L_x_79:
[----:B-1----:R-:W-:-:S04]  /*4180*/  SHF.L.U32 R5, R2, 0x1f, RZ ;  /* 0x0000001f02057819 */ /* 0x002fc800000006ff */
[----:B------:R-:W1:Y:S02]  /*4190*/  SYNCS.PHASECHK.TRANS64.TRYWAIT P0, [UR20+0x120], R5 ;  /* 0x00012005ff0075a7 */ /* 0x000e640008001114 */
[----:B-1-34-:R-:W-:Y:S05]  /*41a0*/  @!P0 BRA `(.L_x_71) ;  /* 0x00000060003c8947 */ /* 0x01afea0003800000 */
.L_x_188:
[----:B-1----:R-:W1:Y:S01]  /*41b0*/  LDS.128 R4, [UR20+0x160] ;  /* 0x00016014ff047984 */ /* 0x002e620008000c00 */
[----:B------:R-:W-:Y:S01]  /*41c0*/  ULEA UR25, UR24, UR20, 0x3 ;  /* 0x0000001418197291 */ /* 0x000fe2000f8e18ff */
[----:B------:R-:W-:Y:S01]  /*41d0*/  @!PT LDS RZ, [RZ] ;  /* 0x00000000fffff984 */ /* 0x000fe20000000800 */
[----:B------:R-:W-:Y:S01]  /*41e0*/  @!PT LDS RZ, [RZ] ;  /* 0x00000000fffff984 */ /* 0x000fe20000000800 */
[----:B------:R-:W-:Y:S01]  /*41f0*/  @!PT LDS RZ, [RZ] ;  /* 0x00000000fffff984 */ /* 0x000fe20000000800 */
[----:B------:R-:W-:Y:S01]  /*4200*/  @!PT LDS RZ, [RZ] ;  /* 0x00000000fffff984 */ /* 0x000fe20000000800 */
[----:B------:R2:W-:Y:S06]  /*4210*/  MEMBAR.ALL.CTA ;  /* 0x0000000000007992 */ /* 0x0005ec0000008000 */
[----:B--2---:R-:W2:Y:S02]  /*4220*/  FENCE.VIEW.ASYNC.S ;  /* 0x00000000000073c6 */ /* 0x004ea40000000000 */
[----:B--2---:R-:W-:Y:S01]  /*4230*/  SYNCS.ARRIVE.TRANS64.RED.A1T0 RZ, [UR34], RZ ;  /* 0x000000ffffff79a7 */ /* 0x004fe20008100422 */
[----:B-1----:R-:W-:Y:S01]  /*4240*/  LOP3.LUT P3, RZ, R6, 0x1, RZ, 0xc0, !PT ;  /* 0x0000000106ff7812 */ /* 0x002fe2000786c0ff */
[----:B------:R-:W-:-:S12]  /*4250*/  BRA.U UP3, `(.L_x_72) ;  /* 0x00000001030c7547 */ /* 0x000fd8000b800000 */
[----:B------:R-:W-:-:S04]  /*4260*/  SHF.L.U32 R5, R8, 0x1f, RZ ;  /* 0x0000001f08057819 */ /* 0x000fc800000006ff */
[----:B------:R-:W1:Y:S02]  /*4270*/  SYNCS.PHASECHK.TRANS64.TRYWAIT P0, [UR25+0x140], R5 ;  /* 0x00014005ff0075a7 */ /* 0x000e640008001119 */
[----:B-1----:R-:W-:Y:S05]  /*4280*/  @!P0 BRA `(.L_x_73) ;  /* 0x00000060001c8947 */ /* 0x002fea0003800000 */
.L_x_72:
[----:B------:R-:W-:Y:S05]  /*4290*/  BRA.U UP3, `(.L_x_74) ;  /* 0x0000000503047547 */ /* 0x000fea000b800000 */
[----:B------:R-:W-:Y:S05]  /*42a0*/  BRA.U !UP4, `(.L_x_75) ;  /* 0x000000010cf47547 */ /* 0x000fea000b800000 */
[----:B------:R-:W-:Y:S01]  /*42b0*/  ULEA UR4, UR24, UR43, 0x2 ;  /* 0x0000002b18047291 */ /* 0x000fe2000f8e10ff */
[----:B-1----:R-:W-:-:S08]  /*42c0*/  SHF.L.U32 R4, R0, 0x1f, RZ ;  /* 0x0000001f00047819 */ /* 0x002fd000000006ff */
[----:B------:R-:W5:Y:S01]  /*42d0*/  LDL R5, [UR4] ;  /* 0x00000004ff057983 */ /* 0x000f620008100800 */
[----:B------:R-:W-:Y:S02]  /*42e0*/  ULEA UR4, UR19, UR20, 0x3 ;  /* 0x0000001413047291 */ /* 0x000fe4000f8e18ff */
[----:B------:R-:W-:Y:S01]  /*42f0*/  UPLOP3.LUT UP2, UPT, UPT, UPT, UPT, 0x40, 0x4 ;  /* 0x000000000004789c */ /* 0x000fe20003f4e870 */
[----:B------:R-:W-:-:S06]  /*4300*/  UMOV UR17, UR36 ;  /* 0x0000002400117c82 */ /* 0x000fcc0008000000 */
[----:B------:R1:W2:Y:S01]  /*4310*/  SYNCS.PHASECHK.TRANS64.TRYWAIT P2, [UR4], R4 ;  /* 0x00000004ff0075a7 */ /* 0x0002a20008041104 */
[----:B------:R-:W-:-:S05]  /*4320*/  UMOV UR4, UR19 ;  /* 0x0000001300047c82 */ /* 0x000fca0008000000 */
.L_x_78:
[----:B------:R-:W-:Y:S01]  /*4330*/  ULEA UR18, UR4, UR20, 0x3 ;  /* 0x0000001404127291 */ /* 0x000fe2000f8e18ff */
[----:B--234-:R-:W-:Y:S11]  /*4340*/  @P2 BRA `(.L_x_76) ;  /* 0x00000000000c2947 */ /* 0x01cff60003800000 */
[----:B------:R-:W-:Y:S04]  /*4350*/  SHF.L.U32 R6, R0, 0x1f, RZ ;  /* 0x0000001f00067819 */ /* 0x000fe800000006ff */
[----:B------:R-:W2:Y:S02]  /*4360*/  SYNCS.PHASECHK.TRANS64.TRYWAIT P0, [UR18], R6 ;  /* 0x00000006ff0075a7 */ /* 0x000ea40008001112 */
[----:B--2---:R-:W-:Y:S05]  /*4370*/  @!P0 BRA `(.L_x_77) ;  /* 0x0000005c00f88947 */ /* 0x004fea0003800000 */
.L_x_76:
[----:B------:R-:W-:Y:S01]  /*4380*/  UISETP.NE.AND UP0, UPT, UR17, URZ, UPT ;  /* 0x000000ff1100728c */ /* 0x000fe2000bf05270 */
[----:B------:R-:W-:Y:S01]  /*4390*/  PLOP3.LUT P2, PT, PT, PT, PT, 0x80, 0x8 ;  /* 0x000000000008781c */ /* 0x000fe20003f4f070 */
[----:B------:R-:W-:Y:S02]  /*43a0*/  UIADD3 UR5, UPT, UPT, UR4, 0x1, URZ ;  /* 0x0000000104057890 */ /* 0x000fe4000fffe0ff */
[----:B------:R-:W-:Y:S02]  /*43b0*/  ULEA UR10, UR4, UR23, 0x9 ;  /* 0x00000017040a7291 */ /* 0x000fe4000f8e48ff */
[----:B------:R-:W-:Y:S01]  /*43c0*/  UISETP.NE.AND UP1, UPT, UR5, 0xd, UPT ;  /* 0x0000000d0500788c */ /* 0x000fe2000bf25270 */
[----:B------:R-:W-:Y:S01]  /*43d0*/  PLOP3.LUT P0, PT, PT, PT, UP0, 0x80, 0x8 ;  /* 0x000000000008781c */ /* 0x000fe20003f0f008 */
[----:B------:R-:W-:Y:S02]  /*43e0*/  ULEA UR14, UR4, UR22, 0x9 ;  /* 0x00000016040e7291 */ /* 0x000fe4000f8e48ff */
[----:B------:R-:W-:Y:S02]  /*43f0*/  USEL UR6, URZ, 0x1, UP1 ;  /* 0x00000001ff067887 */ /* 0x000fe40008800000 */
[----:B------:R-:W-:Y:S01]  /*4400*/  USEL UR19, UR5, URZ, UP1 ;  /* 0x000000ff05137287 */ /* 0x000fe20008800000 */
[----:B------:R-:W-:Y:S11]  /*4410*/  ELECT P1, URZ, PT ;  /* 0x0000000000ff782f */ /* 0x000ff60003820000 */
[----:B------:R-:W-:Y:S02]  /*4420*/  @!UPT UIADD3 URZ, UPT, UPT, URZ, URZ, URZ ;  /* 0x000000fffffff290 */ /* 0x000fe4000fffe0ff */
[C---:B-----5:R-:W-:Y:S01]  /*4430*/  @P1 R2UR.BROADCAST UR4, R5.reuse ;  /* 0x00000000050412ca */ /* 0x060fe200008e0000 */
[----:B------:R-:W-:Y:S01]  /*4440*/  @UP0 ULEA UR5, UR19, UR20, 0x3 ;  /* 0x0000001413050291 */ /* 0x000fe2000f8e18ff */
[----:B------:R-:W-:Y:S01]  /*4450*/  LOP3.LUT R0, R0, UR6, RZ, 0x3c, !PT ;  /* 0x0000000600007c12 */ /* 0x000fe2000f8e3cff */
[----:B------:R-:W-:Y:S02]  /*4460*/  UIADD3 UR8, UPT, UPT, UR10, 0x80, URZ ;  /* 0x000000800a087890 */ /* 0x000fe4000fffe0ff */
[----:B------:R-:W-:Y:S01]  /*4470*/  UIADD3 UR6, UPT, UPT, UR14, 0x2, URZ ;  /* 0x000000020e067890 */ /* 0x000fe2000fffe0ff */
[----:B-1----:R-:W-:Y:S01]  /*4480*/  @P0 SHF.L.U32 R4, R0, 0x1f, RZ ;  /* 0x0000001f00040819 */ /* 0x002fe200000006ff */
[----:B------:R-:W-:Y:S01]  /*4490*/  UIADD3 UR12, UPT, UPT, UR10, 0x100, URZ ;  /* 0x000001000a0c7890 */ /* 0x000fe2000fffe0ff */
[----:B------:R-:W-:Y:S02]  /*44a0*/  UMOV UR11, 0x40004040 ;  /* 0x40004040000b7882 */ /* 0x000fe40000000000 */
[----:B------:R3:W4:Y:S01]  /*44b0*/  @P0 SYNCS.PHASECHK.TRANS64.TRYWAIT P2, [UR5], R4 ;  /* 0x00000004ff0005a7 */ /* 0x0007220008041105 */
[----:B------:R-:W-:Y:S11]  /*44c0*/  ELECT P0, URZ, PT ;  /* 0x0000000000ff782f */ /* 0x000ff60003800000 */
[----:B------:R-:W-:Y:S02]  /*44d0*/  @!UPT UIADD3 URZ, UPT, UPT, URZ, URZ, URZ ;  /* 0x000000fffffff290 */ /* 0x000fe4000fffe0ff */
[C---:B------:R-:W-:Y:S02]  /*44e0*/  @P0 R2UR.BROADCAST UR16, R5.reuse ;  /* 0x00000000051002ca */ /* 0x040fe400008e0000 */
[----:B------:R-:W-:Y:S01]  /*44f0*/  ELECT P0, URZ, PT ;  /* 0x0000000000ff782f */ /* 0x000fe20003800000 */
[----:B------:R-:W-:Y:S01]  /*4500*/  UMOV UR15, 0x40004040 ;  /* 0x40004040000f7882 */ /* 0x000fe20000000000 */
[----:B------:R-:W-:Y:S01]  /*4510*/  UMOV UR9, 0x40004040 ;  /* 0x4000404000097882 */ /* 0x000fe20000000000 */
[----:B------:R1:W-:Y:S01]  /*4520*/  UTCHMMA.2CTA gdesc[UR14], gdesc[UR10], tmem[UR4], tmem[UR32], idesc[UR33], UP2 ;  /* 0x00ff200a0e0075ea */ /* 0x0003e20009200004 */
[----:B------:R-:W-:Y:S01]  /*4530*/  UPLOP3.LUT UP2, UPT, UPT, UPT, UPT, 0x80, 0x8 ;  /* 0x000000000008789c */ /* 0x000fe20003f4f070 */
[----:B------:R-:W-:Y:S01]  /*4540*/  UMOV UR7, 0x40004040 ;  /* 0x4000404000077882 */ /* 0x000fe20000000000 */
[----:B------:R-:W-:Y:S01]  /*4550*/  UMOV UR13, 0x40004040 ;  /* 0x40004040000d7882 */ /* 0x000fe20000000000 */
[----:B------:R-:W-:Y:S04]  /*4560*/  UMOV UR5, 0x40004040 ;  /* 0x4000404000057882 */ /* 0x000fe80000000000 */
[----:B------:R2:W-:Y:S01]  /*4570*/  UTCHMMA.2CTA gdesc[UR6], gdesc[UR8], tmem[UR16], tmem[UR30], idesc[UR31], UPT ;  /* 0x00ff1e08060075ea */ /* 0x0005e2000ba00010 */
[----:B-1----:R-:W-:Y:S01]  /*4580*/  UIADD3 UR4, UPT, UPT, UR14, 0x4, URZ ;  /* 0x000000040e047890 */ /* 0x002fe2000fffe0ff */
[C---:B------:R-:W-:Y:S02]  /*4590*/  @P0 R2UR.BROADCAST UR15, R5.reuse ;  /* 0x00000000050f02ca */ /* 0x040fe400008e0000 */
[----:B------:R-:W-:Y:S01]  /*45a0*/  ELECT P0, URZ, PT ;  /* 0x0000000000ff782f */ /* 0x000fe20003800000 */
[----:B------:R-:W-:Y:S02]  /*45b0*/  UIADD3 UR10, UPT, UPT, UR10, 0x180, URZ ;  /* 0x000001800a0a7890 */ /* 0x000fe4000fffe0ff */
[----:B--2---:R-:W-:Y:S10]  /*45c0*/  UIADD3 UR6, UPT, UPT, UR14, 0x6, URZ ;  /* 0x000000060e067890 */ /* 0x004ff4000fffe0ff */
[----:B------:R-:W-:Y:S01]  /*45d0*/  @P0 R2UR.BROADCAST UR9, R5 ;  /* 0x00000000050902ca */ /* 0x000fe200008e0000 */
[----:B------:R-:W-:Y:S01]  /*45e0*/  UIADD3 UR8, UPT, UPT, UR18, 0x68, URZ ;  /* 0x0000006812087890 */ /* 0x000fe2000fffe0ff */
[----:B------:R1:W-:Y:S11]  /*45f0*/  UTCHMMA.2CTA gdesc[UR4], gdesc[UR12], tmem[UR15], tmem[UR28], idesc[UR29], UPT ;  /* 0x00ff1c0c040075ea */ /* 0x0003f6000ba0000f */
[----:B------:R3:W-:Y:S01]  /*4600*/  UTCHMMA.2CTA gdesc[UR6], gdesc[UR10], tmem[UR9], tmem[UR26], idesc[UR27], UPT ;  /* 0x00ff1a0a060075ea */ /* 0x0007e2000ba00009 */
[----:B------:R3:W-:Y:S01]  /*4610*/  UTCBAR.2CTA.MULTICAST [UR8], URZ, UR21 ;  /* 0x000000ff080073e9 */ /* 0x0007e20008200815 */
[----:B-1----:R-:W-:Y:S02]  /*4620*/  UIADD3 UR4, UPT, UPT, UR17, 0x1, URZ ;  /* 0x0000000111047890 */ /* 0x002fe4000fffe0ff */
[----:B------:R-:W-:Y:S02]  /*4630*/  UIADD3 UR5, UPT, UPT, UR17, -0x1, URZ ;  /* 0xffffffff11057890 */ /* 0x000fe4000fffe0ff */
[----:B------:R-:W-:Y:S03]  /*4640*/  UISETP.GT.U32.AND UP0, UPT, UR4, 0x1, UPT ;  /* 0x000000010400788c */ /* 0x000fe6000bf04070 */
[----:B------:R-:W-:Y:S02]  /*4650*/  UMOV UR4, UR19 ;  /* 0x0000001300047c82 */ /* 0x000fe40008000000 */
[----:B------:R-:W-:Y:S04]  /*4660*/  UMOV UR17, UR5 ;  /* 0x0000000500117c82 */ /* 0x000fe80008000000 */
[----:B------:R-:W-:Y:S05]  /*4670*/  BRA.U UP0, `(.L_x_78) ;  /* 0xfffffffd002c7547 */ /* 0x000fea000b83ffff */
.L_x_75:
[----:B------:R-:W-:-:S09]  /*4680*/  UIADD3 UR4, UPT, UPT, UR25, 0x130, URZ ;  /* 0x0000013019047890 */ /* 0x000fd2000fffe0ff */
[----:B------:R2:W-:Y:S01]  /*4690*/  UTCBAR.2CTA.MULTICAST [UR4], URZ, UR35 ;  /* 0x000000ff040073e9 */ /* 0x0005e20008200823 */
[----:B------:R-:W-:Y:S02]  /*46a0*/  NOP ;  /* 0x0000000000007918 */ /* 0x000fe40000000000 */
.L_x_74:
[----:B--2---:R-:W-:Y:S01]  /*46b0*/  UIADD3 UR4, UPT, UPT, UR24, 0x1, URZ ;  /* 0x0000000118047890 */ /* 0x004fe2000fffe0ff */
[----:B------:R-:W-:-:S03]  /*46c0*/  LOP3.LUT R2, R2, 0x1, RZ, 0x3c, !PT ;  /* 0x0000000102027812 */ /* 0x000fc600078e3cff */
[----:B------:R-:W-:-:S04]  /*46d0*/  UISETP.NE.AND UP0, UPT, UR4, 0x2, UPT ;  /* 0x000000020400788c */ /* 0x000fc8000bf05270 */
[----:B------:R-:W-:Y:S02]  /*46e0*/  USEL UR5, URZ, 0x1, UP0 ;  /* 0x00000001ff057887 */ /* 0x000fe40008000000 */
[----:B------:R-:W-:-:S04]  /*46f0*/  USEL UR24, UR4, URZ, UP0 ;  /* 0x000000ff04187287 */ /* 0x000fc80008000000 */
[----:B------:R-:W-:Y:S01]  /*4700*/  LOP3.LUT R8, R8, UR5, RZ, 0x3c, !PT ;  /* 0x0000000508087c12 */ /* 0x000fe2000f8e3cff */
[----:B------:R-:W-:Y:S07]  /*4710*/  @P3 BRA `(.L_x_79) ;  /* 0xfffffff800983947 */ /* 0x000fee000383ffff */
[----:B---3--:R-:W2:Y:S01]  /*4720*/  S2UR UR8, SR_CgaCtaId ;  /* 0x00000000000879c3 */ /* 0x008ea20000008800 */
[----:B------:R-:W-:Y:S01]  /*4730*/  ELECT P0, URZ, PT ;  /* 0x0000000000ff782f */ /* 0x000fe20003800000 */
[----:B------:R-:W-:Y:S01]  /*4740*/  HFMA2 R0, -RZ, RZ, 0, 5.9604644775390625e-08 ;  /* 0x00000001ff007431 */ /* 0x000fe200000001ff */
[----:B------:R-:W-:-:S05]  /*4750*/  UMOV UR4, 0x40 ;  /* 0x0000004000047882 */ /* 0x000fca0000000000 */
[----:B------:R-:W-:Y:S01]  /*4760*/  UVIRTCOUNT.DEALLOC.SMPOOL 0x80 ;  /* 0x000000800000784c */ /* 0x000fe20000000000 */
[----:B------:R-:W-:Y:S02]  /*4770*/  UISETP.NE.AND UP0, UPT, UR38, URZ, UPT ;  /* 0x000000ff2600728c */ /* 0x000fe4000bf05270 */
[----:B--2---:R-:W-:-:S09]  /*4780*/  ULEA UR8, UR8, UR4, 0x18 ;  /* 0x0000000408087291 */ /* 0x004fd2000f8ec0ff */
[----:B------:R2:W-:Y:S01]  /*4790*/  @P0 STS.U8 [UR8+0x1c], R0 ;  /* 0x00001c00ff000988 */ /* 0x0005e20008000008 */
[----:B------:R-:W-:Y:S05]  /*47a0*/  BRA.U UP0, `(.L_x_80) ;  /* 0x0000000100587547 */ /* 0x000fea000b800000 */
[----:B------:R-:W-:Y:S01]  /*47b0*/  UIADD3 UR5, UPT, UPT, UR20, 0x140, URZ ;  /* 0x0000014014057890 */ /* 0x000fe2000fffe0ff */
[----:B------:R-:W-:-:S03]  /*47c0*/  SHF.L.U32 R2, R8, 0x1f, RZ ;  /* 0x0000001f08027819 */ /* 0x000fc600000006ff */
[----:B------:R-:W-:-:S09]  /*47d0*/  ULEA UR4, UR24, UR5, 0x3 ;  /* 0x0000000518047291 */ /* 0x000fd2000f8e18ff */
[----:B------:R-:W3:Y:S02]  /*47e0*/  SYNCS.PHASECHK.TRANS64.TRYWAIT P0, [UR4], R2 ;  /* 0x00000002ff0075a7 */ /* 0x000ee40008001104 */
[----:B---3--:R-:W-:Y:S05]  /*47f0*/  @!P0 BRA `(.L_x_81) ;  /* 0x0000005800f08947 */ /* 0x008fea0003800000 */
.L_x_192:
[----:B------:R-:W-:-:S04]  /*4800*/  UIADD3 UR4, UPT, UPT, UR24, 0x1, URZ ;  /* 0x0000000118047890 */ /* 0x000fc8000fffe0ff */
[----:B------:R-:W-:-:S04]  /*4810*/  UISETP.NE.AND UP1, UPT, UR4, 0x2, UPT ;  /* 0x000000020400788c */ /* 0x000fc8000bf25270 */
[----:B------:R-:W-:Y:S02]  /*4820*/  USEL UR6, URZ, 0x1, UP1 ;  /* 0x00000001ff067887 */ /* 0x000fe40008800000 */
[----:B------:R-:W-:-:S04]  /*4830*/  USEL UR4, UR4, URZ, UP1 ;  /* 0x000000ff04047287 */ /* 0x000fc80008800000 */
[----:B------:R-:W-:Y:S01]  /*4840*/  ULEA UR4, UR4, UR5, 0x3 ;  /* 0x0000000504047291 */ /* 0x000fe2000f8e18ff */
[----:B--2---:R-:W-:-:S04]  /*4850*/  LOP3.LUT R2, R8, UR6, RZ, 0x3c, !PT ;  /* 0x0000000608027c12 */ /* 0x004fc8000f8e3cff */
[----:B------:R-:W-:Y:S01]  /*4860*/  SHF.L.U32 R2, R2, 0x1f, RZ ;  /* 0x0000001f02027819 */ /* 0x000fe200000006ff */
[----:B------:R-:W-:-:S04]  /*4870*/  IMAD.U32 R0, RZ, RZ, UR4 ;  /* 0x00000004ff007e24 */ /* 0x000fc8000f8e00ff */
[----:B------:R2:W3:Y:S03]  /*4880*/  SYNCS.PHASECHK.TRANS64.TRYWAIT P0, [R0+URZ], R2 ;  /* 0x00000002000075a7 */ /* 0x0004e600080011ff */
[----:B---3--:R-:W-:Y:S05]  /*4890*/  @!P0 NANOSLEEP.SYNCS 0x989680 ;  /* 0x009896800000895d */ /* 0x008fea0003900000 */
[----:B------:R-:W3:Y:S02]  /*48a0*/  @!P0 SYNCS.PHASECHK.TRANS64 P0, [R0+URZ], R2 ;  /* 0x00000002000085a7 */ /* 0x000ee400080010ff */
[----:B---3--:R-:W-:Y:S05]  /*48b0*/  @P0 BRA `(.L_x_82) ;  /* 0x0000000000200947 */ /* 0x008fea0003800000 */
.L_x_83:
[----:B---3--:R3:W1:Y:S02]  /*48c0*/  SYNCS.PHASECHK.TRANS64.TRYWAIT P0, [R0+URZ], R2 ;  /* 0x00000002000075a7 */ /* 0x00866400080011ff */
[----:B-1----:R-:W-:Y:S05]  /*48d0*/  @!P0 NANOSLEEP.SYNCS 0x989680 ;  /* 0x009896800000895d */ /* 0x002fea0003900000 */
[----:B------:R-:W1:Y:S02]  /*48e0*/  @!P0 SYNCS.PHASECHK.TRANS64 P0, [R0+URZ], R2 ;  /* 0x00000002000085a7 */ /* 0x000e6400080010ff */
[----:B-1----:R-:W-:Y:S05]  /*48f0*/  @!P0 BRA `(.L_x_83) ;  /* 0xfffffffc00f08947 */ /* 0x002fea000383ffff */
[----:B------:R-:W-:Y:S05]  /*4900*/  BRA `(.L_x_82) ;  /* 0x00000000000c7947 */ /* 0x000fea0003800000 */
.L_x_80:
[----:B------:R-:W-:-:S04]  /*4910*/  UIADD3 UR4, UPT, UPT, UR20, 0x150, URZ ;  /* 0x0000015014047890 */ /* 0x000fc8000fffe0ff */
[----:B------:R-:W-:-:S09]  /*4920*/  UPRMT UR4, UR37, 0x654, UR4 ;  /* 0x0000065425047896 */ /* 0x000fd20008000004 */
[----:B------:R-:W-:Y:S03]  /*4930*/  SYNCS.ARRIVE.TRANS64.RED.A1T0 RZ, [UR4], RZ ;  /* 0x000000ffffff79a7 */ /* 0x000fe60008100404 */
.L_x_82:
[----:B--23--:R-:W-:Y:S01]  /*4940*/  SHF.L.U32 R2, RZ, 0x1f, RZ ;  /* 0x0000001fff027819 */ /* 0x00cfe200000006ff */
[----:B------:R-:W-:Y:S01]  /*4950*/  UIADD3 UR4, UPT, UPT, UR20, 0x150, URZ ;  /* 0x0000015014047890 */ /* 0x000fe2000fffe0ff */
[----:B------:R-:W-:Y:S02]  /*4960*/  PLOP3.LUT P0, PT, PT, PT, UP0, 0x80, 0x8 ;  /* 0x000000000008781c */ /* 0x000fe40003f0f008 */
[----:B------:R-:W2:Y:S02]  /*4970*/  SYNCS.PHASECHK.TRANS64.TRYWAIT P1, [UR20+0x150], R2 ;  /* 0x00015002ff0075a7 */ /* 0x000ea40008021114 */
[----:B--2---:R-:W-:Y:S09]  /*4980*/  @!P1 BRA `(.L_x_84) ;  /* 0x0000005800a49947 */ /* 0x004ff20003800000 */
.L_x_194:
[----:B------:R-:W-:Y:S01]  /*4990*/  @!UP0 UPRMT UR4, UR37, 0x654, UR4 ;  /* 0x0000065425048896 */ /* 0x000fe20008000004 */
[----:B------:R-:W-:Y:S01]  /*49a0*/  LOP3.LUT R3, R3, 0xffff, RZ, 0xc0, !PT ;  /* 0x0000ffff03037812 */ /* 0x000fe200078ec0ff */
[----:B--2---:R-:W-:-:S03]  /*49b0*/  IMAD.MOV.U32 R2, RZ, RZ, 0xffff ;  /* 0x0000ffffff027424 */ /* 0x004fc600078e00ff */
[----:B------:R-:W-:-:S04]  /*49c0*/  SHF.R.U32.HI R3, RZ, 0x5, R3 ;  /* 0x00000005ff037819 */ /* 0x000fc80000011603 */
[----:B------:R-:W-:Y:S01]  /*49d0*/  @!P0 SYNCS.ARRIVE.TRANS64.RED.A1T0 RZ, [UR4], RZ ;  /* 0x000000ffffff89a7 */ /* 0x000fe20008100404 */
[----:B------:R-:W-:Y:S01]  /*49e0*/  NOP ;  /* 0x0000000000007918 */ /* 0x000fe20000000000 */
[----:B------:R-:W2:Y:S01]  /*49f0*/  LDS R0, [UR8+0x14] ;  /* 0x00001408ff007984 */ /* 0x000ea20008000800 */
[----:B------:R-:W-:-:S04]  /*4a00*/  SHF.L.U32 R2, R2, R3, RZ ;  /* 0x0000000302027219 */ /* 0x000fc800000006ff */
[----:B--2---:R-:W-:-:S04]  /*4a10*/  LOP3.LUT R0, R0, R2, RZ, 0xc0, !PT ;  /* 0x0000000200007212 */ /* 0x004fc800078ec0ff */
[----:B------:R-:W-:Y:S01]  /*4a20*/  ISETP.NE.AND P0, PT, R0, R2, PT ;  /* 0x000000020000720c */ /* 0x000fe20003f05270 */
[----:B------:R-:W-:-:S05]  /*4a30*/  IMAD.MOV.U32 R0, RZ, RZ, 0x1 ;  /* 0x00000001ff007424 */ /* 0x000fca00078e00ff */
[----:B------:R-:W-:-:S07]  /*4a40*/  SHF.L.U32 R0, R0, R3, RZ ;  /* 0x0000000300007219 */ /* 0x000fce00000006ff */
[----:B------:R-:W-:Y:S05]  /*4a50*/  @P0 BRA `(.L_x_85) ;  /* 0x00000000005c0947 */ /* 0x000fea0003800000 */
[----:B------:R-:W2:Y:S02]  /*4a60*/  LDS R3, [UR8+0x18] ;  /* 0x00001808ff037984 */ /* 0x000ea40008000800 */
[----:B--2---:R-:W-:-:S04]  /*4a70*/  LOP3.LUT R3, R3, R0, RZ, 0xc0, !PT ;  /* 0x0000000003037212 */ /* 0x004fc800078ec0ff */
[----:B------:R-:W-:-:S13]  /*4a80*/  ISETP.NE.AND P0, PT, R3, R0, PT ;  /* 0x000000000300720c */ /* 0x000fda0003f05270 */
[----:B------:R-:W-:Y:S05]  /*4a90*/  @P0 BRA `(.L_x_86) ;  /* 0x0000000000400947 */ /* 0x000fea0003800000 */
[----:B------:R-:W-:Y:S01]  /*4aa0*/  R2UR UR4, R2 ;  /* 0x00000000020472ca */ /* 0x000fe200000e0000 */
[----:B------:R-:W2:Y:S01]  /*4ab0*/  S2R R3, SR_LANEID ;  /* 0x0000000000037919 */ /* 0x000ea20000000000 */
[----:B------:R-:W-:-:S04]  /*4ac0*/  LOP3.LUT R0, RZ, R0, RZ, 0x33, !PT ;  /* 0x00000000ff007212 */ /* 0x000fc800078e33ff */
[----:B------:R-:W3:Y:S07]  /*4ad0*/  REDUX UR6, R0 ;  /* 0x00000000000673c4 */ /* 0x000eee0000000000 */
[----:B------:R-:W-:-:S03]  /*4ae0*/  ULOP3.LUT UR5, URZ, UR4, URZ, 0x33, !UPT ;  /* 0x00000004ff057292 */ /* 0x000fc6000f8e33ff */
[----:B------:R-:W-:Y:S02]  /*4af0*/  VOTEU.ANY UR4, UPT, PT ;  /* 0x0000000000047886 */ /* 0x000fe400038e0100 */
[----:B------:R-:W-:Y:S01]  /*4b00*/  UFLO.U32 UR4, UR4 ;  /* 0x00000004000472bd */ /* 0x000fe200080e0000 */
[----:B------:R-:W-:-:S04]  /*4b10*/  IMAD.U32 R2, RZ, RZ, UR5 ;  /* 0x00000005ff027e24 */ /* 0x000fc8000f8e00ff */
[----:B------:R-:W1:Y:S02]  /*4b20*/  REDUX UR7, R2 ;  /* 0x00000000020773c4 */ /* 0x000e640000000000 */
[----:B------:R1:W-:Y:S01]  /*4b30*/  UTCATOMSWS.AND URZ, UR5 ;  /* 0x0000000500ff79e3 */ /* 0x0003e20008000000 */
[----:B---3--:R-:W-:Y:S01]  /*4b40*/  IMAD.U32 R0, RZ, RZ, UR6 ;  /* 0x00000006ff007e24 */ /* 0x008fe2000f8e00ff */
[----:B--2---:R-:W-:Y:S01]  /*4b50*/  ISETP.EQ.U32.AND P0, PT, R3, UR4, PT ;  /* 0x0000000403007c0c */ /* 0x004fe2000bf02070 */
[----:B-1----:R-:W-:-:S12]  /*4b60*/  IMAD.U32 R2, RZ, RZ, UR7 ;  /* 0x00000007ff027e24 */ /* 0x002fd8000f8e00ff */
[----:B------:R1:W-:Y:S04]  /*4b70*/  @P0 ATOMS.AND RZ, [UR8+0x14], R2 ;  /* 0x00001402ffff098c */ /* 0x0003e8000a800008 */
[----:B------:R1:W-:Y:S01]  /*4b80*/  @P0 ATOMS.AND RZ, [UR8+0x18], R0 ;  /* 0x00001800ffff098c */ /* 0x0003e2000a800008 */
[----:B------:R-:W-:Y:S05]  /*4b90*/  BRA `(.L_x_87) ;  /* 0x0000000000147947 */ /* 0x000fea0003800000 */
.L_x_86:
[----:B------:R-:W-:Y:S02]  /*4ba0*/  MOV R2, 0x4bc0 ;  /* 0x00004bc000027802 */ /* 0x000fe40000000f00 */
[----:B-1--45:R-:W-:Y:S05]  /*4bb0*/  CALL.REL.NOINC `($__internal_0_$__cuda_sm10x_tcgen05_guardrail_trap_col_being_dealloced_not_returned_by_alloc) ;  /* 0x0000005c00887944 */ /* 0x032fea0003c00000 */
[----:B------:R-:W-:Y:S05]  /*4bc0*/  BRA `(.L_x_87) ;  /* 0x0000000000087947 */ /* 0x000fea0003800000 */
.L_x_85:
[----:B------:R-:W-:Y:S02]  /*4bd0*/  MOV R2, 0x4bf0 ;  /* 0x00004bf000027802 */ /* 0x000fe40000000f00 */
[----:B-1--45:R-:W-:Y:S05]  /*4be0*/  CALL.REL.NOINC `($__internal_2_$__cuda_sm10x_tcgen05_guardrail_trap_unallocated_columns_being_dealloced) ;  /* 0x0000005c00947944 */ /* 0x032fea0003c00000 */
.L_x_87:
[----:B------:R-:W-:Y:S01]  /*4bf0*/  NOP ;  /* 0x0000000000007918 */ /* 0x000fe20000000000 */
[----:B------:R-:W-:Y:S05]  /*4c00*/  EXIT ;  /* 0x000000000000794d */ /* 0x000fea0003800000 */
.L_x_59:
[----:B------:R-:W-:-:S09]  /*4c10*/  UISETP.NE.OR UP0, UPT, UR18, 0x3, !UP3 ;  /* 0x000000031200788c */ /* 0x000fd2000df05670 */
[----:B------:R-:W-:Y:S05]  /*4c20*/  BRA.U UP0, `(.L_x_88) ;  /* 0x0000001500607547 */ /* 0x000fea000b800000 */
[----:B------:R-:W2:Y:S01]  /*4c30*/  LDCU.64 UR4, c[0x0][0x988] ;  /* 0x00013100ff0477ac */ /* 0x000ea20008000a00 */
[----:B------:R-:W3:Y:S01]  /*4c40*/  S2UR UR10, SR_CgaCtaId ;  /* 0x00000000000a79c3 */ /* 0x000ee20000008800 */
[----:B------:R-:W-:Y:S01]  /*4c50*/  HFMA2 R10, -RZ, RZ, 0, 5.9604644775390625e-08 ;  /* 0x00000001ff0a7431 */ /* 0x000fe200000001ff */
[----:B------:R-:W-:Y:S01]  /*4c60*/  MOV R9, RZ ;  /* 0x000000ff00097202 */ /* 0x000fe20000000f00 */
[----:B------:R-:W4:Y:S01]  /*4c70*/  LDCU UR49, c[0x0][0x370] ;  /* 0x00006e00ff3177ac */ /* 0x000f220008000800 */
[----:B------:R-:W-:Y:S01]  /*4c80*/  HFMA2 R3, -RZ, RZ, 0, 0.00048828125 ;  /* 0x00001000ff037431 */ /* 0x000fe200000001ff */
[----:B------:R-:W4:Y:S03]  /*4c90*/  LDCU.128 UR52, c[0x0][0xc10] ;  /* 0x00018200ff3477ac */ /* 0x000f260008000c00 */
[----:B------:R-:W1:Y:S01]  /*4ca0*/  LDC.64 R12, c[0x0][0x348] ;  /* 0x0000d200ff0c7b82 */ /* 0x000e620000000a00 */
[----:B------:R-:W3:Y:S01]  /*4cb0*/  LDCU UR44, c[0x0][0x374] ;  /* 0x00006e80ff2c77ac */ /* 0x000ee20008000800 */
[----:B------:R-:W3:Y:S01]  /*4cc0*/  LDCU.64 UR46, c[0x0][0x990] ;  /* 0x00013200ff2e77ac */ /* 0x000ee20008000a00 */
[----:B------:R-:W3:Y:S01]  /*4cd0*/  LDCU UR31, c[0x0][0xc0c] ;  /* 0x00018180ff1f77ac */ /* 0x000ee20008000800 */
[----:B--2---:R-:W-:Y:S01]  /*4ce0*/  UISETP.NE.U32.AND UP0, UPT, UR4, URZ, UPT ;  /* 0x000000ff0400728c */ /* 0x004fe2000bf05070 */
[----:B------:R-:W2:Y:S01]  /*4cf0*/  LDCU.128 UR56, c[0x0][0xa80] ;  /* 0x00015000ff3877ac */ /* 0x000ea20008000c00 */
[----:B------:R-:W2:Y:S01]  /*4d00*/  LDCU UR70, c[0x0][0xc20] ;  /* 0x00018400ff4677ac */ /* 0x000ea20008000800 */
[----:B------:R-:W1:Y:S01]  /*4d10*/  LDCU UR4, c[0x0][0xc30] ;  /* 0x00018600ff0477ac */ /* 0x000e620008000800 */
[----:B------:R-:W1:Y:S01]  /*4d20*/  LDCU.128 UR60, c[0x0][0xa90] ;  /* 0x00015200ff3c77ac */ /* 0x000e620008000c00 */
[----:B------:R-:W-:Y:S01]  /*4d30*/  UMOV UR42, 0x400 ;  /* 0x00000400002a7882 */ /* 0x000fe20000000000 */
[----:B----4-:R-:W-:-:S02]  /*4d40*/  UIMAD.WIDE.U32 UR6, UR49, UR52, URZ ;  /* 0x00000034310672a5 */ /* 0x010fc4000f8e00ff */
[----:B---3--:R-:W-:Y:S02]  /*4d50*/  UIMAD.WIDE.U32 UR8, UR44, UR55, URZ ;  /* 0x000000372c0872a5 */ /* 0x008fe4000f8e00ff */
[----:B------:R-:W-:Y:S02]  /*4d60*/  UISETP.NE.AND.EX UP6, UPT, UR5, URZ, UPT, UP0 ;  /* 0x000000ff0500728c */ /* 0x000fe4000bfc5300 */
[----:B------:R-:W-:Y:S02]  /*4d70*/  ULEA UR42, UR10, UR42, 0x18 ;  /* 0x0000002a0a2a7291 */ /* 0x000fe4000f8ec0ff */
[----:B------:R-:W-:Y:S02]  /*4d80*/  UISETP.NE.AND UP0, UPT, UR39, 0x1, UPT ;  /* 0x000000012700788c */ /* 0x000fe4000bf05270 */
[----:B------:R-:W-:Y:S02]  /*4d90*/  UISETP.NE.U32.AND UP0, UPT, UR46, URZ, UPT ;  /* 0x000000ff2e00728c */ /* 0x000fe4000bf05070 */
[----:B------:R-:W-:-:S02]  /*4da0*/  UIADD3 UR51, UPT, UPT, UR42, 0xe8, URZ ;  /* 0x000000e82a337890 */ /* 0x000fc4000fffe0ff */
[----:B------:R-:W-:Y:S02]  /*4db0*/  UIADD3 UR50, UPT, UPT, UR42, 0x128, URZ ;  /* 0x000001282a327890 */ /* 0x000fe4000fffe0ff */
[----:B------:R-:W-:Y:S02]  /*4dc0*/  UIADD3 UR43, UPT, UPT, UR42, 0xd0, URZ ;  /* 0x000000d02a2b7890 */ /* 0x000fe4000fffe0ff */
[----:B------:R-:W-:Y:S02]  /*4dd0*/  UIADD3 UR33, UPT, UPT, UR42, 0xd8, URZ ;  /* 0x000000d82a217890 */ /* 0x000fe4000fffe0ff */
[----:B------:R-:W-:Y:S02]  /*4de0*/  UIADD3 UR25, UPT, UPT, UR42, 0xe0, URZ ;  /* 0x000000e02a197890 */ /* 0x000fe4000fffe0ff */
[----:B------:R-:W-:Y:S02]  /*4df0*/  UISETP.GE.AND UP3, UPT, UR39, 0x1, UPT ;  /* 0x000000012700788c */ /* 0x000fe4000bf66270 */
[----:B------:R-:W-:-:S02]  /*4e00*/  UISETP.NE.AND UP3, UPT, UR31, 0x1, UPT ;  /* 0x000000011f00788c */ /* 0x000fc4000bf65270 */
[----:B------:R-:W-:Y:S01]  /*4e10*/  UISETP.NE.AND.EX UP5, UPT, UR47, URZ, UPT, UP0 ;  /* 0x000000ff2f00728c */ /* 0x000fe2000bfa5300 */
[----:B------:R-:W-:Y:S01]  /*4e20*/  UMOV UR68, UR7 ;  /* 0x0000000700447c82 */ /* 0x000fe20008000000 */
[----:B------:R-:W-:Y:S01]  /*4e30*/  UMOV UR67, UR9 ;  /* 0x0000000900437c82 */ /* 0x000fe20008000000 */
[----:B------:R-:W-:Y:S02]  /*4e40*/  UISETP.NE.AND UP3, UPT, UR54, 0x1, UPT ;  /* 0x000000013600788c */ /* 0x000fe4000bf65270 */
[----:B--2---:R-:W-:Y:S01]  /*4e50*/  UISETP.NE.AND UP0, UPT, UR56, 0x1, UPT ;  /* 0x000000013800788c */ /* 0x004fe2000bf05270 */
[----:B------:R-:W2:Y:S01]  /*4e60*/  LDCU UR71, c[0x0][0xaa0] ;  /* 0x00015400ff4777ac */ /* 0x000ea20008000800 */
[----:B------:R-:W-:Y:S01]  /*4e70*/  UPLOP3.LUT UP2, UPT, UPT, UPT, UPT, 0x40, 0x4 ;  /* 0x000000000004789c */ /* 0x000fe20003f4e870 */
[----:B------:R-:W3:Y:S01]  /*4e80*/  LDCU.64 UR40, c[0x0][0xc28] ;  /* 0x00018500ff2877ac */ /* 0x000ee20008000a00 */
[----:B------:R-:W-:Y:S02]  /*4e90*/  UPRMT UR51, UR10, 0x654, UR51 ;  /* 0x000006540a337896 */ /* 0x000fe40008000033 */
[----:B------:R-:W-:-:S02]  /*4ea0*/  UPRMT UR50, URZ, 0x654, UR50 ;  /* 0x00000654ff327896 */ /* 0x000fc40008000032 */
[----:B------:R-:W-:Y:S02]  /*4eb0*/  UPRMT UR66, UR10, 0x654, UR43 ;  /* 0x000006540a427896 */ /* 0x000fe4000800002b */
[----:B------:R-:W-:Y:S02]  /*4ec0*/  UPRMT UR65, UR10, 0x654, UR33 ;  /* 0x000006540a417896 */ /* 0x000fe40008000021 */
[----:B------:R-:W-:Y:S02]  /*4ed0*/  UPRMT UR64, UR10, 0x654, UR25 ;  /* 0x000006540a407896 */ /* 0x000fe40008000019 */
[----:B------:R-:W-:Y:S02]  /*4ee0*/  USHF.R.U32.HI UR68, URZ, UR53, UR68 ;  /* 0x00000035ff447299 */ /* 0x000fe40008011644 */
[----:B------:R-:W-:Y:S02]  /*4ef0*/  USHF.R.U32.HI UR67, URZ, UR70, UR67 ;  /* 0x00000046ff437299 */ /* 0x000fe40008011643 */
[----:B-1----:R-:W-:-:S02]  /*4f00*/  UISETP.NE.AND UP4, UPT, UR4, 0x1, UPT ;  /* 0x000000010400788c */ /* 0x002fc4000bf85270 */
[----:B------:R-:W-:Y:S02]  /*4f10*/  UISETP.NE.AND UP3, UPT, UR59, 0x1, UPT ;  /* 0x000000013b00788c */ /* 0x000fe4000bf65270 */
[----:B--23--:R-:W-:-:S11]  /*4f20*/  UISETP.NE.AND UP0, UPT, UR62, 0x1, UPT ;  /* 0x000000013e00788c */ /* 0x00cfd6000bf05270 */
.L_x_99:
[----:B------:R-:W-:Y:S04]  /*4f30*/  SHF.L.U32 R2, R9, 0x1f, RZ ;  /* 0x0000001f09027819 */ /* 0x000fe800000006ff */
[----:B------:R-:W1:Y:S02]  /*4f40*/  SYNCS.PHASECHK.TRANS64.TRYWAIT P0, [UR42+0x120], R2 ;  /* 0x00012002ff0075a7 */ /* 0x000e64000800112a */
[----:B-12---:R-:W-:Y:S05]  /*4f50*/  @!P0 BRA `(.L_x_89) ;  /* 0x0000005400488947 */ /* 0x006fea0003800000 */
.L_x_196:
[----:B------:R-:W2:Y:S01]  /*4f60*/  LDS.128 R4, [UR42+0x160] ;  /* 0x0001602aff047984 */ /* 0x000ea20008000c00 */
[----:B------:R-:W-:Y:S01]  /*4f70*/  UISETP.GE.AND UP0, UPT, UR39, 0x1, UPT ;  /* 0x000000012700788c */ /* 0x000fe2000bf06270 */
[----:B------:R-:W-:Y:S01]  /*4f80*/  @!PT LDS RZ, [RZ] ;  /* 0x00000000fffff984 */ /* 0x000fe20000000800 */
[----:B------:R-:W-:Y:S01]  /*4f90*/  @!PT LDS RZ, [RZ] ;  /* 0x00000000fffff984 */ /* 0x000fe20000000800 */
[----:B------:R-:W-:Y:S01]  /*4fa0*/  @!PT LDS RZ, [RZ] ;  /* 0x00000000fffff984 */ /* 0x000fe20000000800 */
[----:B------:R-:W-:Y:S01]  /*4fb0*/  @!PT LDS RZ, [RZ] ;  /* 0x00000000fffff984 */ /* 0x000fe20000000800 */
[----:B------:R3:W-:Y:S06]  /*4fc0*/  MEMBAR.ALL.CTA ;  /* 0x0000000000007992 */ /* 0x0007ec0000008000 */
[----:B---3--:R-:W3:Y:S02]  /*4fd0*/  FENCE.VIEW.ASYNC.S ;  /* 0x00000000000073c6 */ /* 0x008ee40000000000 */
[----:B---3--:R-:W-:Y:S01]  /*4fe0*/  SYNCS.ARRIVE.TRANS64.RED.A1T0 RZ, [UR50], RZ ;  /* 0x000000ffffff79a7 */ /* 0x008fe20008100432 */
[----:B--2---:R-:W-:Y:S11]  /*4ff0*/  LOP3.LUT P0, RZ, R6, 0x1, RZ, 0xc0, !PT ;  /* 0x0000000106ff7812 */ /* 0x004ff6000780c0ff */
[----:B------:R-:W-:Y:S02]  /*5000*/  @!UPT UIADD3 URZ, UPT, UPT, URZ, URZ, URZ ;  /* 0x000000fffffff290 */ /* 0x000fe4000fffe0ff */
[----:B------:R-:W-:Y:S01]  /*5010*/  VOTEU.ANY UP3, P0 ;  /* 0x0000000000ff7886 */ /* 0x000fe20000060100 */
[----:B------:R-:W-:Y:S11]  /*5020*/  PLOP3.LUT P0, PT, PT, PT, UP3, 0x80, 0x8 ;  /* 0x000000000008781c */ /* 0x000ff60003f0f038 */
[----:B------:R-:W-:Y:S02]  /*5030*/  @!UPT UIADD3 URZ, UPT, UPT, URZ, URZ, URZ ;  /* 0x000000fffffff290 */ /* 0x000fe4000fffe0ff */
[----:B-1----:R-:W-:Y:S02]  /*5040*/  @P0 MOV R2, R4 ;  /* 0x0000000400020202 */ /* 0x002fe40000000f00 */
[----:B------:R-:W-:Y:S02]  /*5050*/  @P0 LOP3.LUT R0, R5, 0xffff, RZ, 0xc0, !PT ;  /* 0x0000ffff05000812 */ /* 0x000fe400078ec0ff */
[----:B------:R-:W-:Y:S02]  /*5060*/  @P0 R2UR UR5, R2 ;  /* 0x00000000020502ca */ /* 0x000fe400000e0000 */
[----:B------:R-:W-:Y:S11]  /*5070*/  @P0 R2UR UR4, R0 ;  /* 0x00000000000402ca */ /* 0x000ff600000e0000 */
[----:B------:R-:W-:Y:S02]  /*5080*/  @UP3 UMOV UR23, UR5 ;  /* 0x0000000500173c82 */ /* 0x000fe40008000000 */
[----:B------:R-:W-:Y:S01]  /*5090*/  @UP3 UMOV UR15, UR4 ;  /* 0x00000004000f3c82 */ /* 0x000fe20008000000 */
[----:B------:R-:W-:Y:S05]  /*50a0*/  BRA.U !UP0, `(.L_x_90) ;  /* 0x0000000108c07547 */ /* 0x000fea000b800000 */
[----:B------:R-:W-:Y:S02]  /*50b0*/  UIMAD.WIDE.U32 UR8, UR15, UR55, URZ ;  /* 0x000000370f0872a5 */ /* 0x000fe4000f8e00ff */
[----:B------:R-:W-:Y:S02]  /*50c0*/  UP2UR UR14, UPR, URZ, 0x4 ;  /* 0x00000004ff0e7883 */ /* 0x000fe40008000000 */
[----:B------:R-:W-:Y:S02]  /*50d0*/  UISETP.NE.AND UP2, UPT, UR54, 0x1, UPT ;  /* 0x000000013600788c */ /* 0x000fe4000bf45270 */
[----:B------:R-:W-:Y:S02]  /*50e0*/  UIMAD.WIDE.U32 UR10, UR23, UR52, URZ ;  /* 0x00000034170a72a5 */ /* 0x000fe4000f8e00ff */
[----:B------:R-:W-:Y:S02]  /*50f0*/  USEL UR4, UR44, UR67, !UP2 ;  /* 0x000000432c047287 */ /* 0x000fe4000d000000 */
[----:B------:R-:W-:Y:S02]  /*5100*/  UISETP.NE.AND UP0, UPT, UR31, 0x1, UPT ;  /* 0x000000011f00788c */ /* 0x000fe4000bf05270 */
[----:B------:R-:W-:Y:S02]  /*5110*/  UP2UR UR18, UPR, URZ, 0x2 ;  /* 0x00000002ff127883 */ /* 0x000fe40008000000 */
[----:B------:R-:W-:Y:S02]  /*5120*/  UISETP.NE.AND UP1, UPT, UR39, 0x1, UPT ;  /* 0x000000012700788c */ /* 0x000fe4000bf25270 */
[----:B------:R-:W-:Y:S02]  /*5130*/  UIMAD.WIDE.U32 UR12, UR4, UR40, URZ ;  /* 0x00000028040c72a5 */ /* 0x000fe4000f8e00ff */
[----:B------:R-:W-:Y:S01]  /*5140*/  USEL UR7, UR49, UR68, !UP0 ;  /* 0x0000004431077287 */ /* 0x000fe2000c000000 */
[----:B------:R-:W-:Y:S02]  /*5150*/  UMOV UR5, UR9 ;  /* 0x0000000900057c82 */ /* 0x000fe40008000000 */
[----:B------:R-:W-:Y:S02]  /*5160*/  USHF.R.U32.HI UR6, URZ, UR70, UR5 ;  /* 0x00000046ff067299 */ /* 0x000fe40008011605 */
[----:B------:R-:W-:Y:S02]  /*5170*/  UIMAD.WIDE.U32 UR16, UR7, UR40, URZ ;  /* 0x00000028071072a5 */ /* 0x000fe4000f8e00ff */
[----:B------:R-:W-:Y:S02]  /*5180*/  USEL UR6, UR15, UR6, !UP2 ;  /* 0x000000060f067287 */ /* 0x000fe4000d000000 */
[----:B------:R-:W-:Y:S01]  /*5190*/  UISETP.NE.AND UP2, UPT, UR14, URZ, UPT ;  /* 0x000000ff0e00728c */ /* 0x000fe2000bf45270 */
[----:B------:R-:W-:Y:S01]  /*51a0*/  UMOV UR5, UR11 ;  /* 0x0000000b00057c82 */ /* 0x000fe20008000000 */
[----:B------:R-:W-:Y:S02]  /*51b0*/  UIMAD.WIDE.U32 UR10, UR6, UR40, URZ ;  /* 0x00000028060a72a5 */ /* 0x000fe4000f8e00ff */
[----:B------:R-:W-:Y:S03]  /*51c0*/  USHF.R.U32.HI UR8, URZ, UR53, UR5 ;  /* 0x00000035ff087299 */ /* 0x000fe60008011605 */
[----:B------:R-:W-:Y:S02]  /*51d0*/  UMOV UR5, UR13 ;  /* 0x0000000d00057c82 */ /* 0x000fe40008000000 */
[----:B------:R-:W-:Y:S03]  /*51e0*/  @UP1 USHF.R.U32.HI UR4, URZ, UR41, UR5 ;  /* 0x00000029ff041299 */ /* 0x000fe60008011605 */
[----:B------:R-:W-:Y:S01]  /*51f0*/  UMOV UR5, UR17 ;  /* 0x0000001100057c82 */ /* 0x000fe20008000000 */
[----:B------:R-:W-:Y:S02]  /*5200*/  UIMAD UR4, UR39, UR4, URZ ;  /* 0x00000004270472a4 */ /* 0x000fe4000f8e02ff */
[----:B------:R-:W-:Y:S02]  /*5210*/  @UP1 USHF.R.U32.HI UR7, URZ, UR41, UR5 ;  /* 0x00000029ff071299 */ /* 0x000fe40008011605 */
[----:B------:R-:W-:Y:S02]  /*5220*/  USEL UR5, UR23, UR8, !UP0 ;  /* 0x0000000817057287 */ /* 0x000fe4000c000000 */
[----:B------:R-:W-:Y:S02]  /*5230*/  UIMAD UR8, UR39, UR7, URZ ;  /* 0x00000007270872a4 */ /* 0x000fe4000f8e02ff */
[----:B------:R-:W-:Y:S03]  /*5240*/  UISETP.GE.AND UP0, UPT, UR6, UR4, UPT ;  /* 0x000000040600728c */ /* 0x000fe6000bf06270 */
[----:B------:R-:W-:Y:S01]  /*5250*/  UMOV UR4, UR11 ;  /* 0x0000000b00047c82 */ /* 0x000fe20008000000 */
[----:B------:R-:W-:Y:S02]  /*5260*/  UISETP.GE.OR UP0, UPT, UR5, UR8, UP0 ;  /* 0x000000080500728c */ /* 0x000fe40008706670 */
[----:B------:R-:W-:Y:S02]  /*5270*/  USHF.R.U32.HI UR4, URZ, UR41, UR4 ;  /* 0x00000029ff047299 */ /* 0x000fe40008011604 */
[----:B------:R-:W-:Y:S02]  /*5280*/  UIMAD.WIDE.U32 UR8, UR5, UR40, URZ ;  /* 0x00000028050872a5 */ /* 0x000fe4000f8e00ff */
[----:B------:R-:W-:Y:S04]  /*5290*/  USEL UR10, UR6, UR4, !UP1 ;  /* 0x00000004060a7287 */ /* 0x000fe8000c800000 */
[----:B------:R-:W-:Y:S01]  /*52a0*/  UIADD3 UR11, UPT, UPT, -UR10, URZ, URZ ;  /* 0x000000ff0a0b7290 */ /* 0x000fe2000fffe1ff */
[----:B------:R-:W-:Y:S02]  /*52b0*/  @!UP0 UMOV UR4, UR9 ;  /* 0x0000000900048c82 */ /* 0x000fe40008000000 */
[----:B------:R-:W-:Y:S02]  /*52c0*/  @!UP0 USHF.R.U32.HI UR4, URZ, UR41, UR4 ;  /* 0x00000029ff048299 */ /* 0x000fe40008011604 */
[----:B------:R-:W-:Y:S02]  /*52d0*/  UIMAD UR8, UR39, UR11, UR6 ;  /* 0x0000000b270872a4 */ /* 0x000fe4000f8e0206 */
[----:B------:R-:W-:Y:S02]  /*52e0*/  @!UP0 USEL UR4, UR5, UR4, !UP1 ;  /* 0x0000000405048287 */ /* 0x000fe4000c800000 */
[----:B------:R-:W-:Y:S02]  /*52f0*/  UISETP.NE.AND UP1, UPT, UR18, URZ, UPT ;  /* 0x000000ff1200728c */ /* 0x000fe4000bf25270 */
[----:B------:R-:W-:Y:S02]  /*5300*/  @!UP0 UIMAD UR7, UR7, UR8, UR4 ;  /* 0x00000008070782a4 */ /* 0x000fe4000f8e0204 */
[----:B------:R-:W-:Y:S02]  /*5310*/  @!UP0 UIADD3 UR9, UPT, UPT, UR10, -UR4, URZ ;  /* 0x800000040a098290 */ /* 0x000fe4000fffe0ff */
[----:B------:R-:W-:Y:S02]  /*5320*/  UIADD3 UR8, UPT, UPT, -UR6, URZ, URZ ;  /* 0x000000ff06087290 */ /* 0x000fe4000fffe1ff */
[----:B------:R-:W-:Y:S02]  /*5330*/  UIADD3 UR4, UPT, UPT, -UR5, URZ, URZ ;  /* 0x000000ff05047290 */ /* 0x000fe4000fffe1ff */
[----:B------:R-:W-:Y:S03]  /*5340*/  @!UP0 UIMAD UR6, UR9, UR39, UR5 ;  /* 0x00000027090682a4 */ /* 0x000fe6000f8e0205 */
[----:B------:R-:W-:Y:S01]  /*5350*/  @!UP0 UMOV UR5, UR7 ;  /* 0x0000000700058c82 */ /* 0x000fe20008000000 */
[----:B------:R-:W-:Y:S02]  /*5360*/  UIMAD UR7, UR31, UR4, UR23 ;  /* 0x000000041f0772a4 */ /* 0x000fe4000f8e0217 */
[----:B------:R-:W-:Y:S02]  /*5370*/  UIMAD UR4, UR54, UR8, UR15 ;  /* 0x00000008360472a4 */ /* 0x000fe4000f8e020f */
[----:B------:R-:W-:Y:S02]  /*5380*/  UIMAD UR23, UR5, UR31, UR7 ;  /* 0x0000001f051772a4 */ /* 0x000fe4000f8e0207 */
[----:B------:R-:W-:Y:S11]  /*5390*/  UIMAD UR15, UR6, UR54, UR4 ;  /* 0x00000036060f72a4 */ /* 0x000ff6000f8e0204 */
[----:B------:R-:W-:Y:S01]  /*53a0*/  @!UPT UIADD3 URZ, UPT, UPT, URZ, URZ, URZ ;  /* 0x000000fffffff290 */ /* 0x000fe2000fffe0ff */
.L_x_90:
[----:B------:R-:W1:Y:S01]  /*53b0*/  @!UP4 LDCU.128 UR8, c[0x0][0xc10] ;  /* 0x00018200ff08c7ac */ /* 0x000e620008000c00 */
[----:B------:R-:W-:Y:S02]  /*53c0*/  ISETP.NE.U32.AND P1, PT, RZ, UR46, PT ;  /* 0x0000002eff007c0c */ /* 0x000fe4000bf25070 */
[----:B------:R-:W-:Y:S02]  /*53d0*/  SHF.L.U32 R8, R10, 0x1f, RZ ;  /* 0x0000001f0a087819 */ /* 0x000fe400000006ff */
[----:B------:R-:W-:Y:S01]  /*53e0*/  ISETP.NE.AND.EX P1, PT, RZ, UR47, PT, P1 ;  /* 0x0000002fff007c0c */ /* 0x000fe2000bf25310 */
[----:B------:R-:W2:Y:S01]  /*53f0*/  @!UP4 LDCU UR5, c[0x0][0xc0c] ;  /* 0x00018180ff05c7ac */ /* 0x000ea20008000800 */
[----:B-1----:R-:W-:Y:S07]  /*5400*/  UIMAD.WIDE.U32 UR6, UR23, UR8, URZ ;  /* 0x00000008170672a5 */ /* 0x002fee000f8e00ff */
[----:B------:R-:W-:Y:S01]  /*5410*/  @!UP4 UMOV UR4, UR7 ;  /* 0x000000070004cc82 */ /* 0x000fe20008000000 */
[----:B--2---:R-:W-:Y:S02]  /*5420*/  @!UP4 UISETP.NE.AND UP0, UPT, UR5, 0x1, UPT ;  /* 0x000000010500c88c */ /* 0x004fe4000bf05270 */
[----:B------:R-:W-:Y:S02]  /*5430*/  @!UP4 USHF.R.U32.HI UR4, URZ, UR9, UR4 ;  /* 0x00000009ff04c299 */ /* 0x000fe40008011604 */
[----:B------:R-:W-:Y:S02]  /*5440*/  UIMAD.WIDE.U32 UR6, UR15, UR11, URZ ;  /* 0x0000000b0f0672a5 */ /* 0x000fe4000f8e00ff */
[----:B------:R-:W-:Y:S02]  /*5450*/  @!UP4 USEL UR8, UR23, UR4, !UP0 ;  /* 0x000000041708c287 */ /* 0x000fe4000c000000 */
[----:B------:R-:W-:Y:S03]  /*5460*/  @!UP4 UISETP.NE.AND UP0, UPT, UR10, 0x1, UPT ;  /* 0x000000010a00c88c */ /* 0x000fe6000bf05270 */
[----:B------:R-:W-:Y:S01]  /*5470*/  @!UP4 UMOV UR6, UR7 ;  /* 0x000000070006cc82 */ /* 0x000fe20008000000 */
[----:B------:R-:W-:Y:S01]  /*5480*/  USHF.L.U32 UR7, UR19, 0x7, URZ ;  /* 0x0000000713077899 */ /* 0x000fe200080006ff */
[----:B------:R-:W1:Y:S02]  /*5490*/  @!UP4 LDCU UR4, c[0x0][0xc20] ;  /* 0x00018400ff04c7ac */ /* 0x000e640008000800 */
[----:B-1----:R-:W-:Y:S04]  /*54a0*/  @!UP4 USHF.R.U32.HI UR6, URZ, UR4, UR6 ;  /* 0x00000004ff06c299 */ /* 0x002fe80008011606 */
[----:B------:R-:W-:Y:S04]  /*54b0*/  @!UP4 USEL UR6, UR15, UR6, !UP0 ;  /* 0x000000060f06c287 */ /* 0x000fe8000c000000 */
[----:B------:R-:W-:Y:S02]  /*54c0*/  @!UP4 UIADD3 UR4, UPT, UPT, -UR8, UR6, URZ ;  /* 0x000000060804c290 */ /* 0x000fe4000fffe1ff */
[----:B------:R-:W-:Y:S02]  /*54d0*/  @!UP4 UIADD3 UR6, UPT, UPT, UR8, -UR6, URZ ;  /* 0x800000060806c290 */ /* 0x000fe4000fffe0ff */
[----:B------:R-:W-:Y:S02]  /*54e0*/  @!UP4 UIMAD UR23, UR4, UR5, UR23 ;  /* 0x000000050417c2a4 */ /* 0x000fe4000f8e0217 */
[----:B------:R-:W-:Y:S01]  /*54f0*/  @!UP4 UIMAD UR15, UR6, UR10, UR15 ;  /* 0x0000000a060fc2a4 */ /* 0x000fe2000f8e020f */
[----:B------:R-:W-:Y:S11]  /*5500*/  BRA.U UP2, `(.L_x_91) ;  /* 0x0000000102107547 */ /* 0x000ff6000b800000 */
[----:B------:R-:W-:Y:S04]  /*5510*/  MOV R2, UR69 ;  /* 0x0000004500027c02 */ /* 0x000fe80008000f00 */
[----:B------:R-:W-:Y:S04]  /*5520*/  SHF.L.U32 R2, R2, 0x1f, RZ ;  /* 0x0000001f02027819 */ /* 0x000fe800000006ff */
[----:B------:R-:W1:Y:S02]  /*5530*/  SYNCS.PHASECHK.TRANS64.TRYWAIT P2, [UR42+0x118], R2 ;  /* 0x00011802ff0075a7 */ /* 0x000e64000804112a */
[----:B-1----:R-:W-:Y:S05]  /*5540*/  @!P2 BRA `(.L_x_92) ;  /* 0x0000004c00e4a947 */ /* 0x002fea0003800000 */
.L_x_91:
[----:B------:R-:W-:Y:S05]  /*5550*/  BRA.U !UP5, `(.L_x_93) ;  /* 0x000000010d387547 */ /* 0x000fea000b800000 */
[----:B------:R-:W-:Y:S01]  /*5560*/  UPLOP3.LUT UP1, UPT, UPT, UPT, UP6, 0x80, 0x8 ;  /* 0x000000000008789c */ /* 0x000fe20003f2f060 */
[----:B-1----:R-:W-:Y:S01]  /*5570*/  HFMA2 R0, -RZ, RZ, 0, 5.9604644775390625e-08 ;  /* 0x00000001ff007431 */ /* 0x002fe200000001ff */
[----:B------:R-:W1:Y:S01]  /*5580*/  LDCU.64 UR8, c[0x0][0x358] ;  /* 0x00006b00ff0877ac */ /* 0x000e620008000a00 */
[----:B------:R-:W-:Y:S03]  /*5590*/  IMAD.MOV.U32 R45, RZ, RZ, 0x1 ;  /* 0x00000001ff2d7424 */ /* 0x000fe600078e00ff */
[----:B------:R-:W-:Y:S05]  /*55a0*/  PLOP3.LUT P2, PT, PT, PT, UP1, 0x80, 0x8 ;  /* 0x000000000008781c */ /* 0x000fea0003f4f018 */
[----:B------:R-:W2:Y:S01]  /*55b0*/  @UP1 LDCU.64 UR4, c[0x0][0x988] ;  /* 0x00013100ff0417ac */ /* 0x000ea20008000a00 */
[----:B------:R-:W-:Y:S07]  /*55c0*/  @UP1 UIMAD UR6, UR48, UR46, URZ ;  /* 0x0000002e300612a4 */ /* 0x000fee000f8e02ff */
[----:B------:R-:W-:Y:S01]  /*55d0*/  @!P2 PRMT R45, R0, 0x7610, R45 ;  /* 0x00007610002da816 */ /* 0x000fe2000000002d */
[----:B--2---:R-:W-:Y:S06]  /*55e0*/  @UP1 UIMAD.WIDE UR4, UR6, 0x4, UR4 ;  /* 0x00000004060418a5 */ /* 0x004fec000f8e0204 */
[----:B------:R-:W-:Y:S01]  /*55f0*/  IMAD.U32 R14, RZ, RZ, UR4 ;  /* 0x00000004ff0e7e24 */ /* 0x000fe2000f8e00ff */
[----:B------:R-:W-:Y:S04]  /*5600*/  MOV R15, UR5 ;  /* 0x00000005000f7c02 */ /* 0x000fe80008000f00 */
[----:B------:R-:W2:Y:S01]  /*5610*/  @!UP1 LDCU UR4, c[0x0][0x980] ;  /* 0x00013000ff0497ac */ /* 0x000ea20008000800 */
[----:B-1---5:R3:W5:Y:S02]  /*5620*/  @P2 LDG.E R27, desc[UR8][R14.64] ;  /* 0x000000080e1b2981 */ /* 0x022764000c1e1900 */
[----:B--23--:R-:W-:Y:S07]  /*5630*/  @!P2 IMAD.U32 R27, RZ, RZ, UR4 ;  /* 0x00000004ff1bae24 */ /* 0x00cfee000f8e00ff */
.L_x_93:
[----:B-----5:R-:W-:Y:S01]  /*5640*/  @!P1 FSETP.EQ.AND P3, PT, R27, RZ, PT ;  /* 0x000000ff1b00920b */ /* 0x020fe20003f62000 */
[----:B------:R-:W-:Y:S01]  /*5650*/  @!UPT UIADD3 URZ, UPT, UPT, URZ, URZ, URZ ;  /* 0x000000fffffff290 */ /* 0x000fe2000fffe0ff */
[----:B------:R-:W-:Y:S11]  /*5660*/  @!P1 BRA `(.L_x_94) ;  /* 0x0000000000149947 */ /* 0x000ff60003800000 */
[----:B------:R-:W-:Y:S02]  /*5670*/  LOP3.LUT P1, RZ, R45, 0xff, RZ, 0xc0, !PT ;  /* 0x000000ff2dff7812 */ /* 0x000fe4000782c0ff */
[----:B------:R-:W-:Y:S04]  /*5680*/  PLOP3.LUT P3, PT, PT, PT, UP1, 0x80, 0x8 ;  /* 0x000000000008781c */ /* 0x000fe80003f6f018 */
[----:B------:R-:W-:Y:S07]  /*5690*/  PLOP3.LUT P3, PT, P3, PT, PT, 0x8, 0x80 ;  /* 0x000000000080781c */ /* 0x000fee0001f6e170 */
[----:B------:R-:W-:Y:S11]  /*56a0*/  @P1 FSETP.EQ.AND P3, PT, R27, RZ, PT ;  /* 0x000000ff1b00120b */ /* 0x000ff60003f62000 */
[----:B------:R-:W-:Y:S02]  /*56b0*/  @!UPT UIADD3 URZ, UPT, UPT, URZ, URZ, URZ ;  /* 0x000000fffffff290 */ /* 0x000fe4000fffe0ff */
.L_x_94:
[----:B------:R-:W-:Y:S01]  /*56c0*/  USHF.L.U32 UR11, UR45, 0x6, URZ ;  /* 0x000000062d0b7899 */ /* 0x000fe200080006ff */
[----:B------:R-:W2:Y:S01]  /*56d0*/  SYNCS.PHASECHK.TRANS64.TRYWAIT P1, [UR42+0xf0], R8 ;  /* 0x0000f008ff0075a7 */ /* 0x000ea2000802112a */
[----:B------:R-:W-:Y:S02]  /*56e0*/  UISETP.NE.AND UP0, UPT, UR56, 0x1, UPT ;  /* 0x000000013800788c */ /* 0x000fe4000bf05270 */
[----:B------:R-:W-:Y:S01]  /*56f0*/  UIMAD.WIDE.U32 UR4, UR11, UR57, URZ ;  /* 0x000000390b0472a5 */ /* 0x000fe2000f8e00ff */
[----:B------:R-:W-:Y:S04]  /*5700*/  ELECT P2, URZ, PT ;  /* 0x0000000000ff782f */ /* 0x000fe80003840000 */
[----:B------:R-:W-:Y:S02]  /*5710*/  PLOP3.LUT P2, PT, P3, P2, PT, 0xf2, 0x2f ;  /* 0x00000000002f781c */ /* 0x000fe40001f45e72 */
[----:B------:R-:W-:Y:S02]  /*5720*/  UMOV UR4, UR5 ;  /* 0x0000000500047c82 */ /* 0x000fe40008000000 */
[----:B------:R-:W-:Y:S04]  /*5730*/  USHF.R.U32.HI UR4, URZ, UR58, UR4 ;  /* 0x0000003aff047299 */ /* 0x000fe80008011604 */
[----:B------:R-:W-:Y:S02]  /*5740*/  USEL UR12, UR11, UR4, !UP0 ;  /* 0x000000040b0c7287 */ /* 0x000fe4000c000000 */
[----:B------:R-:W-:Y:S02]  /*5750*/  UISETP.NE.AND UP0, UPT, UR59, 0x1, UPT ;  /* 0x000000013b00788c */ /* 0x000fe4000bf05270 */
[----:B------:R-:W-:Y:S02]  /*5760*/  UIMAD.WIDE.U32 UR4, UR12, UR60, URZ ;  /* 0x0000003c0c0472a5 */ /* 0x000fe4000f8e00ff */
[----:B------:R-:W-:Y:S01]  /*5770*/  UIADD3 UR6, UPT, UPT, -UR12, URZ, URZ ;  /* 0x000000ff0c067290 */ /* 0x000fe2000fffe1ff */
[----:B-1----:R-:W-:Y:S03]  /*5780*/  @!P2 IMAD.MOV.U32 R0, RZ, 0x20, RZ ;  /* 0x00000020ff00a824 */ /* 0x002fe600078e00ff */
[----:B------:R-:W-:Y:S01]  /*5790*/  UIMAD UR11, UR56, UR6, UR11 ;  /* 0x00000006380b72a4 */ /* 0x000fe2000f8e020b */
[----:B------:R-:W-:Y:S01]  /*57a0*/  @!P2 IMAD.MOV.U32 R0, RZ, 0x400, R0 ;  /* 0x00000400ff00a824 */ /* 0x000fe200078e0000 */
[----:B------:R-:W-:Y:S02]  /*57b0*/  UMOV UR4, UR5 ;  /* 0x0000000500047c82 */ /* 0x000fe40008000000 */
[----:B------:R-:W-:Y:S04]  /*57c0*/  USHF.R.U32.HI UR4, URZ, UR61, UR4 ;  /* 0x0000003dff047299 */ /* 0x000fe80008011604 */
[----:B------:R-:W-:Y:S02]  /*57d0*/  USEL UR13, UR12, UR4, !UP0 ;  /* 0x000000040c0d7287 */ /* 0x000fe4000c000000 */
[----:B------:R-:W-:Y:S02]  /*57e0*/  UISETP.NE.AND UP0, UPT, UR62, 0x1, UPT ;  /* 0x000000013e00788c */ /* 0x000fe4000bf05270 */
[----:B------:R-:W-:Y:S07]  /*57f0*/  UIMAD.WIDE.U32 UR4, UR13, UR63, URZ ;  /* 0x0000003f0d0472a5 */ /* 0x000fee000f8e00ff */
[----:B------:R-:W-:Y:S02]  /*5800*/  UMOV UR4, UR5 ;  /* 0x0000000500047c82 */ /* 0x000fe40008000000 */
[----:B------:R-:W-:Y:S04]  /*5810*/  USHF.R.U32.HI UR4, URZ, UR71, UR4 ;  /* 0x00000047ff047299 */ /* 0x000fe80008011604 */
[----:B------:R-:W-:Y:S02]  /*5820*/  USEL UR14, UR13, UR4, !UP0 ;  /* 0x000000040d0e7287 */ /* 0x000fe4000c000000 */
[----:B------:R-:W-:Y:S02]  /*5830*/  UIADD3 UR4, UPT, UPT, -UR13, URZ, URZ ;  /* 0x000000ff0d047290 */ /* 0x000fe4000fffe1ff */
[----:B------:R-:W-:Y:S02]  /*5840*/  UIADD3 UR5, UPT, UPT, -UR14, URZ, URZ ;  /* 0x000000ff0e057290 */ /* 0x000fe4000fffe1ff */
[----:B------:R-:W-:Y:S02]  /*5850*/  UIMAD UR12, UR59, UR4, UR12 ;  /* 0x000000043b0c72a4 */ /* 0x000fe4000f8e020c */
[----:B------:R-:W-:Y:S01]  /*5860*/  UIMAD UR13, UR62, UR5, UR13 ;  /* 0x000000053e0d72a4 */ /* 0x000fe2000f8e020d */
[----:B--2---:R-:W-:Y:S11]  /*5870*/  @!P1 BRA `(.L_x_95) ;  /* 0x0000004c00309947 */ /* 0x004ff60003800000 */
.L_x_199:
[----:B-1----:R-:W-:Y:S01]  /*5880*/  @!P2 IADD3 R2, P1, PT, R12, 0x680, RZ ;  /* 0x000006800c02a810 */ /* 0x002fe20007f3e0ff */
[----:B------:R-:W-:Y:S01]  /*5890*/  VOTEU.ALL UP0, P2 ;  /* 0x0000000000ff7886 */ /* 0x000fe20001000000 */
[----:B------:R-:W-:Y:S02]  /*58a0*/  @!P2 R2UR UR6, R0 ;  /* 0x000000000006a2ca */ /* 0x000fe400000e0000 */
[----:B------:R-:W-:Y:S01]  /*58b0*/  @!P2 R2UR UR5, R2 ;  /* 0x000000000205a2ca */ /* 0x000fe200000e0000 */
[----:B------:R-:W-:Y:S01]  /*58c0*/  @!P2 IMAD.X R0, RZ, RZ, R13, P1 ;  /* 0x000000ffff00a224 */ /* 0x000fe200008e060d */
[----:B------:R-:W-:Y:S02]  /*58d0*/  @!UP0 UIADD3 UR8, UPT, UPT, UR42, 0x200, URZ ;  /* 0x000002002a088890 */ /* 0x000fe4000fffe0ff */
[----:B------:R-:W-:Y:S02]  /*58e0*/  @!UP0 UIADD3 UR17, UPT, UPT, UR42, 0xa00, URZ ;  /* 0x00000a002a118890 */ /* 0x000fe4000fffe0ff */
[----:B------:R-:W-:Y:S01]  /*58f0*/  @!P2 R2UR UR4, R0 ;  /* 0x000000000004a2ca */ /* 0x000fe200000e0000 */
[----:B------:R-:W-:Y:S01]  /*5900*/  @!UP0 UIADD3 UR16, UPT, UPT, UR7, 0x40, URZ ;  /* 0x0000004007108890 */ /* 0x000fe2000fffe0ff */
[----:B------:R-:W-:Y:S03]  /*5910*/  @!P2 IMAD.MOV.U32 R0, RZ, RZ, 0x1000 ;  /* 0x00001000ff00a424 */ /* 0x000fe600078e00ff */
[----:B------:R-:W-:Y:S02]  /*5920*/  @!UP0 UPRMT UR6, UR6, 0x5410, URZ ;  /* 0x0000541006068896 */ /* 0x000fe400080000ff */
[----:B------:R-:W-:Y:S01]  /*5930*/  IMAD.U32 R14, RZ, RZ, UR5 ;  /* 0x00000005ff0e7e24 */ /* 0x000fe2000f8e00ff */
[----:B------:R-:W-:Y:S05]  /*5940*/  VOTEU.ALL UP0, P2 ;  /* 0x0000000000ff7886 */ /* 0x000fea0001000000 */
[----:B------:R-:W-:Y:S01]  /*5950*/  IMAD.U32 R15, RZ, RZ, UR4 ;  /* 0x00000004ff0f7e24 */ /* 0x000fe2000f8e00ff */
[----:B------:R-:W-:Y:S01]  /*5960*/  @!P2 R2UR UR4, R14 ;  /* 0x000000000e04a2ca */ /* 0x000fe200000e0000 */
[----:B------:R-:W-:Y:S01]  /*5970*/  @!UP0 UMOV UR9, UR43 ;  /* 0x0000002b00098c82 */ /* 0x000fe20008000000 */
[----:B------:R-:W-:Y:S02]  /*5980*/  @!UP0 UMOV UR10, UR7 ;  /* 0x00000007000a8c82 */ /* 0x000fe40008000000 */
[----:B------:R-:W-:Y:S11]  /*5990*/  @!P2 R2UR UR5, R15 ;  /* 0x000000000f05a2ca */ /* 0x000ff600000e0000 */
[----:B------:R-:W-:Y:S02]  /*59a0*/  @!UPT UIADD3 URZ, UPT, UPT, URZ, URZ, URZ ;  /* 0x000000fffffff290 */ /* 0x000fe4000fffe0ff */
[----:B------:R1:W-:Y:S01]  /*59b0*/  @!UP0 UTMALDG.5D.IM2COL [UR8], [UR4], UR6 ;  /* 0x00000008040083b4 */ /* 0x0003e20008060006 */
[----:B------:R-:W-:Y:S05]  /*59c0*/  VOTEU.ALL UP0, P2 ;  /* 0x0000000000ff7886 */ /* 0x000fea0001000000 */
[----:B-1----:R-:W-:Y:S01]  /*59d0*/  @!UP0 UMOV UR8, UR17 ;  /* 0x0000001100088c82 */ /* 0x002fe20008000000 */
[----:B------:R-:W-:Y:S01]  /*59e0*/  @!UP0 UMOV UR9, UR43 ;  /* 0x0000002b00098c82 */ /* 0x000fe20008000000 */
[----:B------:R-:W-:Y:S02]  /*59f0*/  @!UP0 UMOV UR10, UR16 ;  /* 0x00000010000a8c82 */ /* 0x000fe40008000000 */
[----:B------:R1:W-:Y:S01]  /*5a00*/  @!UP0 UTMALDG.5D.IM2COL [UR8], [UR4], UR6 ;  /* 0x00000008040083b4 */ /* 0x0003e20008060006 */
[----:B------:R2:W-:Y:S01]  /*5a10*/  @!P2 SYNCS.ARRIVE.TRANS64.RED.A0TR RZ, [UR42+0xd0], R0 ;  /* 0x0000d000ffffa9a7 */ /* 0x0005e2000830042a */
[----:B------:R-:W-:Y:S01]  /*5a20*/  SYNCS.ARRIVE.TRANS64.RED.A1T0 RZ, [UR66], RZ ;  /* 0x000000ffffff79a7 */ /* 0x000fe20008100442 */
[----:B--2---:R-:W-:Y:S01]  /*5a30*/  @!P2 IMAD.MOV.U32 R0, RZ, 0x20, RZ ;  /* 0x00000020ff00a824 */ /* 0x004fe200078e00ff */
[----:B------:R-:W2:Y:S03]  /*5a40*/  SYNCS.PHASECHK.TRANS64.TRYWAIT P1, [UR42+0xf8], R8 ;  /* 0x0000f808ff0075a7 */ /* 0x000ea6000802112a */
[----:B------:R-:W-:Y:S01]  /*5a50*/  @!P2 IMAD.MOV.U32 R0, RZ, 0x400, R0 ;  /* 0x00000400ff00a824 */ /* 0x000fe200078e0000 */
[----:B-12---:R-:W-:Y:S06]  /*5a60*/  @!P1 BRA `(.L_x_96) ;  /* 0x0000004800cc9947 */ /* 0x006fec0003800000 */
.L_x_201:
[----:B------:R-:W-:Y:S01]  /*5a70*/  @!P2 R2UR UR4, R0 ;  /* 0x000000000004a2ca */ /* 0x000fe200000e0000 */
[----:B------:R-:W-:Y:S01]  /*5a80*/  VOTEU.ALL UP0, P2 ;  /* 0x0000000000ff7886 */ /* 0x000fe20001000000 */
[----:B-1----:R-:W-:Y:S01]  /*5a90*/  @!P2 IADD3 R2, P1, PT, R12, 0x680, RZ ;  /* 0x000006800c02a810 */ /* 0x002fe20007f3e0ff */
[----:B------:R-:W-:Y:S01]  /*5aa0*/  UMOV UR35, UR11 ;  /* 0x0000000b00237c82 */ /* 0x000fe20008000000 */
[----:B------:R-:W-:Y:S01]  /*5ab0*/  UMOV UR36, UR12 ;  /* 0x0000000c00247c82 */ /* 0x000fe20008000000 */
[----:B------:R-:W-:Y:S01]  /*5ac0*/  UMOV UR37, UR13 ;  /* 0x0000000d00257c82 */ /* 0x000fe20008000000 */
[----:B------:R-:W-:Y:S01]  /*5ad0*/  @!P2 R2UR UR5, R2 ;  /* 0x000000000205a2ca */ /* 0x000fe200000e0000 */
[----:B------:R-:W-:Y:S01]  /*5ae0*/  @!P2 IMAD.X R0, RZ, RZ, R13, P1 ;  /* 0x000000ffff00a224 */ /* 0x000fe200008e060d */
[----:B------:R-:W-:Y:S02]  /*5af0*/  @!UP0 UIADD3 UR34, UPT, UPT, UR7, 0x10, URZ ;  /* 0x0000001007228890 */ /* 0x000fe4000fffe0ff */
[----:B------:R-:W-:Y:S02]  /*5b00*/  @!UP0 UIADD3 UR32, UPT, UPT, UR42, 0x1200, URZ ;  /* 0x000012002a208890 */ /* 0x000fe4000fffe0ff */
[----:B------:R-:W-:Y:S02]  /*5b10*/  @!UP0 UIADD3 UR10, UPT, UPT, UR7, 0x50, URZ ;  /* 0x00000050070a8890 */ /* 0x000fe4000fffe0ff */
[----:B------:R-:W-:Y:S01]  /*5b20*/  @!UP0 UPRMT UR6, UR4, 0x5410, URZ ;  /* 0x0000541004068896 */ /* 0x000fe200080000ff */
[----:B------:R-:W-:Y:S01]  /*5b30*/  @!P2 R2UR UR4, R0 ;  /* 0x000000000004a2ca */ /* 0x000fe200000e0000 */
[----:B------:R-:W-:Y:S01]  /*5b40*/  @!UP0 UIADD3 UR8, UPT, UPT, UR42, 0x1a00, URZ ;  /* 0x00001a002a088890 */ /* 0x000fe2000fffe0ff */
[----:B------:R-:W-:Y:S01]  /*5b50*/  @!P2 IMAD.MOV.U32 R0, RZ, RZ, 0x1000 ;  /* 0x00001000ff00a424 */ /* 0x000fe200078e00ff */
[----:B------:R-:W-:Y:S01]  /*5b60*/  VOTEU.ALL UP0, P2 ;  /* 0x0000000000ff7886 */ /* 0x000fe20001000000 */
[----:B------:R-:W-:Y:S01]  /*5b70*/  IMAD.U32 R14, RZ, RZ, UR5 ;  /* 0x00000005ff0e7e24 */ /* 0x000fe2000f8e00ff */
[----:B------:R-:W-:Y:S01]  /*5b80*/  UMOV UR38, UR14 ;  /* 0x0000000e00267c82 */ /* 0x000fe20008000000 */
[----:B------:R-:W-:Y:S07]  /*5b90*/  UMOV UR9, UR33 ;  /* 0x0000002100097c82 */ /* 0x000fee0008000000 */
[----:B------:R-:W-:Y:S01]  /*5ba0*/  IMAD.U32 R15, RZ, RZ, UR4 ;  /* 0x00000004ff0f7e24 */ /* 0x000fe2000f8e00ff */
[----:B------:R-:W-:Y:S04]  /*5bb0*/  @!P2 R2UR UR4, R14 ;  /* 0x000000000e04a2ca */ /* 0x000fe800000e0000 */
[----:B------:R-:W-:Y:S11]  /*5bc0*/  @!P2 R2UR UR5, R15 ;  /* 0x000000000f05a2ca */ /* 0x000ff600000e0000 */
[----:B------:R-:W-:Y:S02]  /*5bd0*/  @!UPT UIADD3 URZ, UPT, UPT, URZ, URZ, URZ ;  /* 0x000000fffffff290 */ /* 0x000fe4000fffe0ff */
[----:B------:R1:W-:Y:S01]  /*5be0*/  @!UP0 UTMALDG.5D.IM2COL [UR32], [UR4], UR6 ;  /* 0x00000020040083b4 */ /* 0x0003e20008060006 */
[----:B------:R-:W-:Y:S05]  /*5bf0*/  VOTEU.ALL UP0, P2 ;  /* 0x0000000000ff7886 */ /* 0x000fea0001000000 */
[----:B------:R1:W-:Y:S01]  /*5c00*/  @!UP0 UTMALDG.5D.IM2COL [UR8], [UR4], UR6 ;  /* 0x00000008040083b4 */ /* 0x0003e20008060006 */
[----:B------:R2:W-:Y:S01]  /*5c10*/  @!P2 SYNCS.ARRIVE.TRANS64.RED.A0TR RZ, [UR42+0xd8], R0 ;  /* 0x0000d800ffffa9a7 */ /* 0x0005e2000830042a */
[----:B------:R-:W-:Y:S01]  /*5c20*/  SYNCS.ARRIVE.TRANS64.RED.A1T0 RZ, [UR65], RZ ;  /* 0x000000ffffff79a7 */ /* 0x000fe20008100441 */
[----:B--2---:R-:W-:Y:S01]  /*5c30*/  @!P2 IMAD.MOV.U32 R0, RZ, 0x20, RZ ;  /* 0x00000020ff00a824 */ /* 0x004fe200078e00ff */
[----:B------:R-:W2:Y:S03]  /*5c40*/  SYNCS.PHASECHK.TRANS64.TRYWAIT P1, [UR42+0x100], R8 ;  /* 0x00010008ff0075a7 */ /* 0x000ea6000802112a */
[----:B------:R-:W-:Y:S01]  /*5c50*/  @!P2 IMAD.MOV.U32 R0, RZ, 0x400, R0 ;  /* 0x00000400ff00a824 */ /* 0x000fe200078e0000 */
[----:B-12---:R-:W-:Y:S06]  /*5c60*/  @!P1 BRA `(.L_x_97) ;  /* 0x0000004800649947 */ /* 0x006fec0003800000 */
.L_x_203:
        /* <DEDUP_REMOVED lines=8> */
[----:B------:R-:W-:Y:S01]  /*5cf0*/  @!UP0 UIADD3 UR26, UPT, UPT, UR7, 0x20, URZ ;  /* 0x00000020071a8890 */ /* 0x000fe2000fffe0ff */
[----:B------:R-:W-:Y:S01]  /*5d00*/  @P0 SHF.R.U32.HI R4, RZ, 0x10, R5 ;  /* 0x00000010ff040819 */ /* 0x000fe20000011605 */
[----:B------:R-:W-:Y:S02]  /*5d10*/  @!UP0 UIADD3 UR24, UPT, UPT, UR42, 0x2200, URZ ;  /* 0x000022002a188890 */ /* 0x000fe4000fffe0ff */
[----:B------:R-:W-:Y:S01]  /*5d20*/  @!UP0 UIADD3 UR10, UPT, UPT, UR7, 0x60, URZ ;  /* 0x00000060070a8890 */ /* 0x000fe2000fffe0ff */
[----:B------:R-:W-:Y:S01]  /*5d30*/  @P0 R2UR UR48, R4 ;  /* 0x00000000043002ca */ /* 0x000fe200000e0000 */
        /* <DEDUP_REMOVED lines=17> */
[----:B------:R-:W2:Y:S02]  /*5e50*/  SYNCS.PHASECHK.TRANS64.TRYWAIT P1, [UR42+0x108], R8 ;  /* 0x00010808ff0075a7 */ /* 0x000ea4000802112a */
[----:B-12---:R-:W-:Y:S05]  /*5e60*/  @!P1 BRA `(.L_x_98) ;  /* 0x0000004400fc9947 */ /* 0x006fea0003800000 */
.L_x_205:
[----:B------:R-:W-:Y:S01]  /*5e70*/  UPLOP3.LUT UP2, UPT, UPT, UPT, UPT, 0x80, 0x8 ;  /* 0x000000000008789c */ /* 0x000fe20003f4f070 */
[----:B-1----:R-:W-:Y:S01]  /*5e80*/  @!P2 IMAD.MOV.U32 R0, RZ, 0x20, RZ ;  /* 0x00000020ff00a824 */ /* 0x002fe200078e00ff */
[----:B------:R-:W-:Y:S01]  /*5e90*/  @!P2 IADD3 R2, P0, PT, R12, 0x680, RZ ;  /* 0x000006800c02a810 */ /* 0x000fe20007f1e0ff */
[----:B------:R-:W-:Y:S01]  /*5ea0*/  UMOV UR19, UR11 ;  /* 0x0000000b00137c82 */ /* 0x000fe20008000000 */
[----:B------:R-:W-:Y:S01]  /*5eb0*/  VOTEU.ALL UP0, P2 ;  /* 0x0000000000ff7886 */ /* 0x000fe20001000000 */
[----:B------:R-:W-:Y:S01]  /*5ec0*/  @!P2 IMAD.MOV.U32 R0, RZ, 0x400, R0 ;  /* 0x00000400ff00a824 */ /* 0x000fe200078e0000 */
[----:B------:R-:W-:Y:S01]  /*5ed0*/  @!P2 R2UR UR5, R2 ;  /* 0x000000000205a2ca */ /* 0x000fe200000e0000 */
[----:B------:R-:W-:Y:S01]  /*5ee0*/  UMOV UR20, UR12 ;  /* 0x0000000c00147c82 */ /* 0x000fe20008000000 */
[----:B------:R-:W-:Y:S01]  /*5ef0*/  UMOV UR21, UR13 ;  /* 0x0000000d00157c82 */ /* 0x000fe20008000000 */
[----:B------:R-:W-:Y:S01]  /*5f00*/  @!UP0 UIADD3 UR18, UPT, UPT, UR7, 0x30, URZ ;  /* 0x0000003007128890 */ /* 0x000fe2000fffe0ff */
[----:B------:R-:W-:Y:S01]  /*5f10*/  @!P2 R2UR UR4, R0 ;  /* 0x000000000004a2ca */ /* 0x000fe200000e0000 */
[----:B------:R-:W-:Y:S01]  /*5f20*/  @!P2 IMAD.X R0, RZ, RZ, R13, P0 ;  /* 0x000000ffff00a224 */ /* 0x000fe200000e060d */
[----:B------:R-:W-:Y:S01]  /*5f30*/  @!UP0 UIADD3 UR16, UPT, UPT, UR42, 0x3200, URZ ;  /* 0x000032002a108890 */ /* 0x000fe2000fffe0ff */
[----:B------:R-:W-:Y:S01]  /*5f40*/  R2UR UR26, R47 ;  /* 0x000000002f1a72ca */ /* 0x000fe200000e0000 */
[----:B------:R-:W-:Y:S01]  /*5f50*/  @!UP0 UIADD3 UR17, UPT, UPT, UR42, 0xe8, URZ ;  /* 0x000000e82a118890 */ /* 0x000fe2000fffe0ff */
[----:B------:R-:W-:Y:S01]  /*5f60*/  R2UR UR24, R48 ;  /* 0x00000000301872ca */ /* 0x000fe200000e0000 */
[----:B------:R-:W-:Y:S01]  /*5f70*/  @!UP0 UIADD3 UR10, UPT, UPT, UR7, 0x70, URZ ;  /* 0x00000070070a8890 */ /* 0x000fe2000fffe0ff */
[----:B------:R-:W-:Y:S01]  /*5f80*/  LOP3.LUT R10, R10, 0x1, RZ, 0x3c, !PT ;  /* 0x000000010a0a7812 */ /* 0x000fe200078e3cff */
[----:B------:R-:W-:Y:S01]  /*5f90*/  @!UP0 UIADD3 UR8, UPT, UPT, UR42, 0x3a00, URZ ;  /* 0x00003a002a088890 */ /* 0x000fe2000fffe0ff */
[----:B------:R-:W-:Y:S01]  /*5fa0*/  IMAD.U32 R4, RZ, RZ, UR5 ;  /* 0x00000005ff047e24 */ /* 0x000fe2000f8e00ff */
[----:B------:R-:W-:Y:S01]  /*5fb0*/  UMOV UR22, UR14 ;  /* 0x0000000e00167c82 */ /* 0x000fe20008000000 */
[----:B------:R-:W-:Y:S01]  /*5fc0*/  UMOV UR9, UR17 ;  /* 0x0000001100097c82 */ /* 0x000fe20008000000 */
[----:B------:R-:W-:Y:S01]  /*5fd0*/  LOP3.LUT R9, R9, 0x1, RZ, 0x3c, !PT ;  /* 0x0000000109097812 */ /* 0x000fe200078e3cff */
[----:B------:R-:W-:Y:S01]  /*5fe0*/  @!UP0 UPRMT UR6, UR4, 0x5410, URZ ;  /* 0x0000541004068896 */ /* 0x000fe200080000ff */
[----:B------:R-:W-:Y:S01]  /*5ff0*/  @!P2 R2UR UR4, R0 ;  /* 0x000000000004a2ca */ /* 0x000fe200000e0000 */
[----:B------:R-:W-:Y:S03]  /*6000*/  VOTEU.ALL UP0, P2 ;  /* 0x0000000000ff7886 */ /* 0x000fe60001000000 */
[----:B------:R-:W-:Y:S09]  /*6010*/  UIADD3 UR45, UPT, UPT, UR23, UR24, URZ ;  /* 0x00000018172d7290 */ /* 0x000ff2000fffe0ff */
        /* <DEDUP_REMOVED lines=9> */
[----:B-1----:R-:W-:Y:S01]  /*60b0*/  UIADD3 UR19, UPT, UPT, UR15, UR26, URZ ;  /* 0x0000001a0f137290 */ /* 0x002fe2000fffe0ff */
[----:B------:R-:W-:Y:S11]  /*60c0*/  BRA.U UP3, `(.L_x_99) ;  /* 0xffffffed03987547 */ /* 0x000ff6000b83ffff */
[----:B------:R-:W-:-:S04]  /*60d0*/  SHF.L.U32 R2, R10, 0x1f, RZ ;  /* 0x0000001f0a027819 */ /* 0x000fc800000006ff */
[----:B------:R-:W1:Y:S02]  /*60e0*/  SYNCS.PHASECHK.TRANS64.TRYWAIT P0, [UR42+0xf0], R2 ;  /* 0x0000f002ff0075a7 */ /* 0x000e64000800112a */
[----:B-1----:R-:W-:Y:S05]  /*60f0*/  @!P0 BRA `(.L_x_100) ;  /* 0x0000004400708947 */ /* 0x002fea0003800000 */
.L_x_207:
[----:B------:R-:W3:Y:S02]  /*6100*/  SYNCS.PHASECHK.TRANS64.TRYWAIT P0, [UR42+0xf8], R2 ;  /* 0x0000f802ff0075a7 */ /* 0x000ee4000800112a */
[----:B---3--:R-:W-:Y:S05]  /*6110*/  @!P0 BRA `(.L_x_101) ;  /* 0x0000004400808947 */ /* 0x008fea0003800000 */
.L_x_209:
[----:B------:R-:W3:Y:S02]  /*6120*/  SYNCS.PHASECHK.TRANS64.TRYWAIT P0, [UR42+0x100], R2 ;  /* 0x00010002ff0075a7 */ /* 0x000ee4000800112a */
[----:B---3--:R-:W-:Y:S05]  /*6130*/  @!P0 BRA `(.L_x_102) ;  /* 0x0000004400908947 */ /* 0x008fea0003800000 */
.L_x_211:
[----:B-1----:R-:W-:-:S07]  /*6140*/  MOV R0, UR42 ;  /* 0x0000002a00007c02 */ /* 0x002fce0008000f00 */
.L_x_103:
[----:B-1----:R-:W-:-:S04]  /*6150*/  SHF.L.U32 R2, R10, 0x1f, RZ ;  /* 0x0000001f0a027819 */ /* 0x002fc800000006ff */
[----:B------:R1:W3:Y:S03]  /*6160*/  SYNCS.PHASECHK.TRANS64.TRYWAIT P0, [R0+URZ+0x108], R2 ;  /* 0x00010802000075a7 */ /* 0x0002e600080011ff */
[----:B---3--:R-:W-:Y:S05]  /*6170*/  @!P0 NANOSLEEP.SYNCS 0x989680 ;  /* 0x009896800000895d */ /* 0x008fea0003900000 */
[----:B------:R-:W3:Y:S02]  /*6180*/  @!P0 SYNCS.PHASECHK.TRANS64 P0, [R0+URZ+0x108], R2 ;  /* 0x00010802000085a7 */ /* 0x000ee400080010ff */
[----:B--23--:R-:W-:Y:S05]  /*6190*/  @P0 EXIT ;  /* 0x000000000000094d */ /* 0x00cfea0003800000 */
[----:B------:R-:W-:Y:S05]  /*61a0*/  BRA `(.L_x_103) ;  /* 0xfffffffc00e87947 */ /* 0x000fea000383ffff */
.L_x_88:
[----:B------:R-:W-:-:S06]  /*61b0*/  UISETP.GE.AND UP0, UPT, UR18, 0x4, UPT ;  /* 0x000000041200788c */ /* 0x000fcc000bf06270 */
[----:B------:R-:W-:-:S13]  /*61c0*/  PLOP3.LUT P0, PT, PT, PT, UP0, 0x80, 0x8 ;  /* 0x000000000008781c */ /* 0x000fda0003f0f008 */
[----:B-1----:R-:W-:Y:S05]  /*61d0*/  @!P0 EXIT ;  /* 0x000000000000894d */ /* 0x002fea0003800000 */
[----:B------:R-:W1:Y:S08]  /*61e0*/  S2UR UR4, SR_CgaCtaId ;  /* 0x00000000000479c3 */ /* 0x000e700000008800 */
[----:B------:R-:W-:Y:S01]  /*61f0*/  BAR.SYNC.DEFER_BLOCKING 0x6, 0xa0 ;  /* 0x0182800000007b1d */ /* 0x000fe20000010000 */
[C---:B------:R-:W-:Y:S01]  /*6200*/  IMAD.SHL.U32 R44, R55.reuse, 0x10, RZ ;  /* 0x00000010372c7824 */ /* 0x040fe200078e00ff */
[----:B------:R-:W-:Y:S01]  /*6210*/  SHF.L.U32 R23, R55, 0x10, RZ ;  /* 0x0000001037177819 */ /* 0x000fe200000006ff */
[----:B------:R-:W-:-:S02]  /*6220*/  IMAD.SHL.U32 R0, R46, 0x200, RZ ;  /* 0x000002002e007824 */ /* 0x000fc400078e00ff */
[----:B------:R-:W-:Y:S02]  /*6230*/  HFMA2 R51, -RZ, RZ, 0, 0 ;  /* 0x00000000ff337431 */ /* 0x000fe400000001ff */
[----:B------:R-:W-:Y:S01]  /*6240*/  IMAD.SHL.U32 R4, R55, 0x2, RZ ;  /* 0x0000000237047824 */ /* 0x000fe200078e00ff */
[----:B------:R-:W-:Y:S01]  /*6250*/  UMOV UR44, 0x400 ;  /* 0x00000400002c7882 */ /* 0x000fe20000000000 */
[----:B------:R-:W2:Y:S01]  /*6260*/  LDC.64 R42, c[0x0][0x9b0] ;  /* 0x00026c00ff2a7b82 */ /* 0x000ea20000000a00 */
[C---:B------:R-:W-:Y:S01]  /*6270*/  LOP3.LUT R54, R44.reuse, 0x5b0, RZ, 0xc0, !PT ;  /* 0x000005b02c367812 */ /* 0x040fe200078ec0ff */
[----:B------:R-:W-:Y:S01]  /*6280*/  IMAD.MOV.U32 R53, RZ, RZ, 0x1 ;  /* 0x00000001ff357424 */ /* 0x000fe200078e00ff */
[----:B------:R-:W-:Y:S01]  /*6290*/  LOP3.LUT R5, R44, 0x40, RZ, 0xc0, !PT ;  /* 0x000000402c057812 */ /* 0x000fe200078ec0ff */
[----:B------:R-:W-:Y:S01]  /*62a0*/  IMAD.MOV.U32 R22, RZ, RZ, RZ ;  /* 0x000000ffff167224 */ /* 0x000fe200078e00ff */
[----:B------:R-:W-:Y:S01]  /*62b0*/  LOP3.LUT R54, R54, 0x200, R0, 0xf8, !PT ;  /* 0x0000020036367812 */ /* 0x000fe200078ef800 */
[----:B------:R-:W-:Y:S01]  /*62c0*/  IMAD.SHL.U32 R0, R46, 0x200000, RZ ;  /* 0x002000002e007824 */ /* 0x000fe200078e00ff */
[----:B------:R-:W-:Y:S01]  /*62d0*/  LOP3.LUT R4, R5, 0x8, R4, 0xf8, !PT ;  /* 0x0000000805047812 */ /* 0x000fe200078ef804 */
[----:B------:R-:W3:Y:S01]  /*62e0*/  LDC.64 R40, c[0x0][0x9a8] ;  /* 0x00026a00ff287b82 */ /* 0x000ee20000000a00 */
[----:B------:R-:W-:Y:S01]  /*62f0*/  LOP3.LUT P0, RZ, R44, 0x40, RZ, 0xc0, !PT ;  /* 0x000000402cff7812 */ /* 0x000fe2000780c0ff */
[----:B------:R-:W-:Y:S01]  /*6300*/  IMAD.MOV.U32 R52, RZ, RZ, RZ ;  /* 0x000000ffff347224 */ /* 0x000fe200078e00ff */
[----:B------:R-:W-:Y:S01]  /*6310*/  LOP3.LUT R0, R0, 0x200000, RZ, 0xc0, !PT ;  /* 0x0020000000007812 */ /* 0x000fe200078ec0ff */
[----:B------:R-:W4:Y:S01]  /*6320*/  LDCU UR57, c[0x0][0x370] ;  /* 0x00006e00ff3977ac */ /* 0x000f220008000800 */
[----:B------:R-:W-:-:S02]  /*6330*/  LOP3.LUT R54, R54, R4, RZ, 0xfc, !PT ;  /* 0x0000000436367212 */ /* 0x000fc400078efcff */
[----:B------:R-:W-:Y:S01]  /*6340*/  LOP3.LUT R23, R0, 0x400000, R23, 0xf8, !PT ;  /* 0x0040000000177812 */ /* 0x000fe200078ef817 */
[----:B-1----:R-:W-:Y:S01]  /*6350*/  ULEA UR44, UR4, UR44, 0x18 ;  /* 0x0000002c042c7291 */ /* 0x002fe2000f8ec0ff */
[----:B------:R-:W-:Y:S01]  /*6360*/  P2R R0, PR, RZ, 0x1 ;  /* 0x00000001ff007803 */ /* 0x000fe20000000000 */
[----:B------:R-:W1:Y:S01]  /*6370*/  LDCU.128 UR4, c[0x0][0xb80] ;  /* 0x00017000ff0477ac */ /* 0x000e620008000c00 */
[----:B------:R-:W-:Y:S01]  /*6380*/  LOP3.LUT R55, R55, 0x60, RZ, 0xc0, !PT ;  /* 0x0000006037377812 */ /* 0x000fe200078ec0ff */
[----:B------:R-:W2:Y:S05]  /*6390*/  LDCU.64 UR62, c[0x0][0x348] ;  /* 0x00006900ff3e77ac */ /* 0x000eaa0008000a00 */
[----:B------:R-:W4:Y:S01]  /*63a0*/  LDS R2, [UR44+0x170] ;  /* 0x0001702cff027984 */ /* 0x000f220008000800 */
[----:B------:R-:W2:Y:S01]  /*63b0*/  LDCU UR42, c[0x0][0xc0c] ;  /* 0x00018180ff2a77ac */ /* 0x000ea20008000800 */
[----:B------:R-:W2:Y:S01]  /*63c0*/  LDCU UR38, c[0x0][0xc30] ;  /* 0x00018600ff2677ac */ /* 0x000ea20008000800 */
[----:B------:R-:W2:Y:S01]  /*63d0*/  LDCU.64 UR50, c[0x0][0x988] ;  /* 0x00013100ff3277ac */ /* 0x000ea20008000a00 */
[----:B-1----:R-:W-:Y:S01]  /*63e0*/  IMAD.U32 R59, RZ, RZ, UR4 ;  /* 0x00000004ff3b7e24 */ /* 0x002fe2000f8e00ff */
[----:B------:R-:W-:Y:S01]  /*63f0*/  MOV R56, UR7 ;  /* 0x0000000700387c02 */ /* 0x000fe20008000f00 */
[----:B------:R-:W-:Y:S01]  /*6400*/  UIADD3 UR4, UPT, UPT, UR44, 0x200, URZ ;  /* 0x000002002c047890 */ /* 0x000fe2000fffe0ff */
[----:B------:R-:W-:Y:S01]  /*6410*/  IMAD.U32 R58, RZ, RZ, UR5 ;  /* 0x00000005ff3a7e24 */ /* 0x000fe2000f8e00ff */
[----:B------:R-:W1:Y:S01]  /*6420*/  LDCU.64 UR40, c[0x0][0xc28] ;  /* 0x00018500ff2877ac */ /* 0x000e620008000a00 */
[----:B------:R-:W-:-:S03]  /*6430*/  IMAD.U32 R57, RZ, RZ, UR6 ;  /* 0x00000006ff397e24 */ /* 0x000fc6000f8e00ff */
[----:B------:R-:W-:Y:S01]  /*6440*/  IMAD.U32 R50, RZ, RZ, UR4 ;  /* 0x00000004ff327e24 */ /* 0x000fe2000f8e00ff */
[----:B------:R-:W1:Y:S01]  /*6450*/  LDCU.64 UR60, c[0x0][0x990] ;  /* 0x00013200ff3c77ac */ /* 0x000e620008000a00 */
[----:B------:R-:W1:Y:S01]  /*6460*/  LDCU.128 UR52, c[0x0][0xc10] ;  /* 0x00018200ff3477ac */ /* 0x000e620008000c00 */
[----:B------:R-:W1:Y:S01]  /*6470*/  LDCU UR56, c[0x0][0x374] ;  /* 0x00006e80ff3877ac */ /* 0x000e620008000800 */
[----:B------:R-:W-:Y:S01]  /*6480*/  UMOV UR49, URZ ;  /* 0x000000ff00317c82 */ /* 0x000fe20008000000 */
[----:B------:R-:W-:Y:S01]  /*6490*/  UMOV UR47, URZ ;  /* 0x000000ff002f7c82 */ /* 0x000fe20008000000 */
[C---:B----4-:R-:W-:Y:S01]  /*64a0*/  VIADD R3, R2.reuse, 0x40 ;  /* 0x0000004002037836 */ /* 0x050fe20000000000 */
[----:B------:R-:W-:-:S04]  /*64b0*/  LOP3.LUT R2, R2, 0xffff, RZ, 0xc0, !PT ;  /* 0x0000ffff02027812 */ /* 0x000fc800078ec0ff */
[----:B------:R-:W-:-:S05]  /*64c0*/  LOP3.LUT R3, R3, 0xffff, RZ, 0xc0, !PT ;  /* 0x0000ffff03037812 */ /* 0x000fca00078ec0ff */
[----:B-123--:R4:W-:Y:S02]  /*64d0*/  STL.64 [R1], R2 ;  /* 0x0000000201007387 */ /* 0x00e9e40000100a00 */
.L_x_147:
[----:B----4-:R-:W-:Y:S04]  /*64e0*/  SHF.L.U32 R2, R51, 0x1f, RZ ;  /* 0x0000001f33027819 */ /* 0x010fe800000006ff */
[----:B-1----:R-:W1:Y:S02]  /*64f0*/  SYNCS.PHASECHK.TRANS64.TRYWAIT P0, [UR44+0x120], R2 ;  /* 0x00012002ff0075a7 */ /* 0x002e64000800112c */
[----:B-1----:R-:W-:Y:S05]  /*6500*/  @!P0 BRA `(.L_x_104) ;  /* 0x0000004000b48947 */ /* 0x002fea0003800000 */
.L_x_213:
[----:B-1----:R-:W-:Y:S01]  /*6510*/  LEA R2, R22, UR43, 0x2 ;  /* 0x0000002b16027c11 */ /* 0x002fe2000f8e10ff */
[----:B------:R-:W1:Y:S01]  /*6520*/  LDS.128 R4, [UR44+0x160] ;  /* 0x0001602cff047984 */ /* 0x000e620008000c00 */
[----:B------:R-:W-:Y:S02]  /*6530*/  UIADD3 UR4, UPT, UPT, UR44, 0x128, URZ ;  /* 0x000001282c047890 */ /* 0x000fe4000fffe0ff */
[----:B------:R-:W-:Y:S01]  /*6540*/  UISETP.GE.AND UP0, UPT, UR39, 0x1, UPT ;  /* 0x000000012700788c */ /* 0x000fe2000bf06270 */
[----:B------:R-:W-:Y:S01]  /*6550*/  @!PT LDS RZ, [RZ] ;  /* 0x00000000fffff984 */ /* 0x000fe20000000800 */
[----:B------:R-:W-:Y:S01]  /*6560*/  @!PT LDS RZ, [RZ] ;  /* 0x00000000fffff984 */ /* 0x000fe20000000800 */
[----:B------:R-:W-:Y:S01]  /*6570*/  @!PT LDS RZ, [RZ] ;  /* 0x00000000fffff984 */ /* 0x000fe20000000800 */
[----:B------:R-:W-:Y:S01]  /*6580*/  @!PT LDS RZ, [RZ] ;  /* 0x00000000fffff984 */ /* 0x000fe20000000800 */
[----:B------:R2:W-:Y:S06]  /*6590*/  MEMBAR.ALL.CTA ;  /* 0x0000000000007992 */ /* 0x0005ec0000008000 */
[----:B--2---:R-:W2:Y:S01]  /*65a0*/  FENCE.VIEW.ASYNC.S ;  /* 0x00000000000073c6 */ /* 0x004ea20000000000 */
[----:B------:R-:W-:Y:S09]  /*65b0*/  UPRMT UR4, URZ, 0x654, UR4 ;  /* 0x00000654ff047896 */ /* 0x000ff20008000004 */
[----:B--2---:R-:W-:Y:S01]  /*65c0*/  SYNCS.ARRIVE.TRANS64.RED.A1T0 RZ, [UR4], RZ ;  /* 0x000000ffffff79a7 */ /* 0x004fe20008100404 */
[----:B------:R-:W5:Y:S01]  /*65d0*/  LDL R2, [R2] ;  /* 0x0000000002027983 */ /* 0x000f620000100800 */
[----:B-1----:R-:W-:Y:S11]  /*65e0*/  LOP3.LUT P0, RZ, R6, 0x1, RZ, 0xc0, !PT ;  /* 0x0000000106ff7812 */ /* 0x002ff6000780c0ff */
[----:B------:R-:W-:Y:S02]  /*65f0*/  @!UPT UIADD3 URZ, UPT, UPT, URZ, URZ, URZ ;  /* 0x000000fffffff290 */ /* 0x000fe4000fffe0ff */
[----:B------:R-:W-:Y:S01]  /*6600*/  VOTEU.ANY UP1, P0 ;  /* 0x0000000000ff7886 */ /* 0x000fe20000020100 */
[----:B------:R-:W-:Y:S01]  /*6610*/  PLOP3.LUT P0, PT, PT, PT, UP1, 0x80, 0x8 ;  /* 0x000000000008781c */ /* 0x000fe20003f0f018 */
[----:B------:R-:W-:Y:S11]  /*6620*/  UP2UR UR58, UPR, URZ, 0x2 ;  /* 0x00000002ff3a7883 */ /* 0x000ff60008000000 */
[----:B------:R-:W-:Y:S01]  /*6630*/  @!UPT UIADD3 URZ, UPT, UPT, URZ, URZ, URZ ;  /* 0x000000fffffff290 */ /* 0x000fe2000fffe0ff */
[----:B------:R-:W-:Y:S02]  /*6640*/  @P0 MOV R3, R4 ;  /* 0x0000000400030202 */ /* 0x000fe40000000f00 */
[----:B------:R-:W-:Y:S02]  /*6650*/  @P0 LOP3.LUT R0, R5, 0xffff, RZ, 0xc0, !PT ;  /* 0x0000ffff05000812 */ /* 0x000fe400078ec0ff */
[----:B------:R-:W-:Y:S02]  /*6660*/  @P0 R2UR UR5, R3 ;  /* 0x00000000030502ca */ /* 0x000fe400000e0000 */
[----:B------:R-:W-:Y:S11]  /*6670*/  @P0 R2UR UR4, R0 ;  /* 0x00000000000402ca */ /* 0x000ff600000e0000 */
[----:B------:R-:W-:Y:S02]  /*6680*/  @UP1 UMOV UR37, UR5 ;  /* 0x0000000500251c82 */ /* 0x000fe40008000000 */
[----:B------:R-:W-:Y:S01]  /*6690*/  @UP1 UMOV UR36, UR4 ;  /* 0x0000000400241c82 */ /* 0x000fe20008000000 */
[----:B------:R-:W-:Y:S05]  /*66a0*/  BRA.U !UP0, `(.L_x_105) ;  /* 0x0000000108cc7547 */ /* 0x000fea000b800000 */
[----:B------:R-:W1:Y:S01]  /*66b0*/  LDCU UR9, c[0x0][0xc20] ;  /* 0x00018400ff0977ac */ /* 0x000e620008000800 */
[----:B------:R-:W-:Y:S02]  /*66c0*/  UIMAD.WIDE.U32 UR4, UR56, UR55, URZ ;  /* 0x00000037380472a5 */ /* 0x000fe4000f8e00ff */
[----:B------:R-:W-:Y:S02]  /*66d0*/  UIMAD.WIDE.U32 UR6, UR57, UR52, URZ ;  /* 0x00000034390672a5 */ /* 0x000fe4000f8e00ff */
[----:B------:R-:W-:Y:S02]  /*66e0*/  UIMAD.WIDE.U32 UR10, UR36, UR55, URZ ;  /* 0x00000037240a72a5 */ /* 0x000fe4000f8e00ff */
[----:B------:R-:W-:Y:S02]  /*66f0*/  UISETP.NE.AND UP0, UPT, UR54, 0x1, UPT ;  /* 0x000000013600788c */ /* 0x000fe4000bf05270 */
[----:B------:R-:W-:Y:S02]  /*6700*/  UISETP.NE.AND UP1, UPT, UR42, 0x1, UPT ;  /* 0x000000012a00788c */ /* 0x000fe4000bf25270 */
[----:B------:R-:W-:Y:S02]  /*6710*/  UISETP.NE.AND UP2, UPT, UR39, 0x1, UPT ;  /* 0x000000012700788c */ /* 0x000fe4000bf45270 */
[----:B------:R-:W-:Y:S01]  /*6720*/  UIMAD.WIDE.U32 UR12, UR37, UR52, URZ ;  /* 0x00000034250c72a5 */ /* 0x000fe2000f8e00ff */
[----:B------:R-:W-:Y:S01]  /*6730*/  UMOV UR4, UR5 ;  /* 0x0000000500047c82 */ /* 0x000fe20008000000 */
[----:B------:R-:W-:Y:S01]  /*6740*/  UMOV UR6, UR11 ;  /* 0x0000000b00067c82 */ /* 0x000fe20008000000 */
[----:B-1----:R-:W-:Y:S03]  /*6750*/  USHF.R.U32.HI UR8, URZ, UR9, UR4 ;  /* 0x00000009ff087299 */ /* 0x002fe60008011604 */
[----:B------:R-:W-:Y:S02]  /*6760*/  UMOV UR4, UR7 ;  /* 0x0000000700047c82 */ /* 0x000fe40008000000 */
[----:B------:R-:W-:Y:S02]  /*6770*/  USHF.R.U32.HI UR5, URZ, UR53, UR4 ;  /* 0x00000035ff057299 */ /* 0x000fe40008011604 */
[----:B------:R-:W-:Y:S02]  /*6780*/  USEL UR4, UR56, UR8, !UP0 ;  /* 0x0000000838047287 */ /* 0x000fe4000c000000 */
[----:B------:R-:W-:Y:S02]  /*6790*/  USHF.R.U32.HI UR8, URZ, UR9, UR6 ;  /* 0x00000009ff087299 */ /* 0x000fe40008011606 */
[----:B------:R-:W-:Y:S02]  /*67a0*/  UIMAD.WIDE.U32 UR6, UR4, UR40, URZ ;  /* 0x00000028040672a5 */ /* 0x000fe4000f8e00ff */
[----:B------:R-:W-:Y:S02]  /*67b0*/  USEL UR9, UR57, UR5, !UP1 ;  /* 0x0000000539097287 */ /* 0x000fe4000c800000 */
[----:B------:R-:W-:Y:S02]  /*67c0*/  USEL UR8, UR36, UR8, !UP0 ;  /* 0x0000000824087287 */ /* 0x000fe4000c000000 */
[----:B------:R-:W-:Y:S01]  /*67d0*/  UIMAD.WIDE.U32 UR10, UR9, UR40, URZ ;  /* 0x00000028090a72a5 */ /* 0x000fe2000f8e00ff */
[----:B------:R-:W-:Y:S01]  /*67e0*/  UMOV UR6, UR7 ;  /* 0x0000000700067c82 */ /* 0x000fe20008000000 */
[----:B------:R-:W-:Y:S01]  /*67f0*/  UMOV UR5, UR13 ;  /* 0x0000000d00057c82 */ /* 0x000fe20008000000 */
[----:B------:R-:W-:Y:S02]  /*6800*/  @UP2 USHF.R.U32.HI UR4, URZ, UR41, UR6 ;  /* 0x00000029ff042299 */ /* 0x000fe40008011606 */
[----:B------:R-:W-:Y:S02]  /*6810*/  USHF.R.U32.HI UR5, URZ, UR53, UR5 ;  /* 0x00000035ff057299 */ /* 0x000fe40008011605 */
[----:B------:R-:W-:Y:S02]  /*6820*/  UIMAD UR4, UR39, UR4, URZ ;  /* 0x00000004270472a4 */ /* 0x000fe4000f8e02ff */
[----:B------:R-:W-:Y:S02]  /*6830*/  USEL UR5, UR37, UR5, !UP1 ;  /* 0x0000000525057287 */ /* 0x000fe4000c800000 */
[----:B------:R-:W-:Y:S01]  /*6840*/  UISETP.GE.AND UP0, UPT, UR8, UR4, UPT ;  /* 0x000000040800728c */ /* 0x000fe2000bf06270 */
[----:B------:R-:W-:Y:S01]  /*6850*/  UMOV UR6, UR11 ;  /* 0x0000000b00067c82 */ /* 0x000fe20008000000 */
[----:B------:R-:W-:Y:S02]  /*6860*/  UIMAD.WIDE.U32 UR10, UR8, UR40, URZ ;  /* 0x00000028080a72a5 */ /* 0x000fe4000f8e00ff */
[----:B------:R-:W-:Y:S04]  /*6870*/  @UP2 USHF.R.U32.HI UR9, URZ, UR41, UR6 ;  /* 0x00000029ff092299 */ /* 0x000fe80008011606 */
[----:B------:R-:W-:Y:S01]  /*6880*/  UIMAD UR6, UR39, UR9, URZ ;  /* 0x00000009270672a4 */ /* 0x000fe2000f8e02ff */
[----:B------:R-:W-:Y:S03]  /*6890*/  UMOV UR4, UR11 ;  /* 0x0000000b00047c82 */ /* 0x000fe60008000000 */
[----:B------:R-:W-:Y:S02]  /*68a0*/  UISETP.GE.OR UP0, UPT, UR5, UR6, UP0 ;  /* 0x000000060500728c */ /* 0x000fe40008706670 */
[----:B------:R-:W-:Y:S02]  /*68b0*/  USHF.R.U32.HI UR4, URZ, UR41, UR4 ;  /* 0x00000029ff047299 */ /* 0x000fe40008011604 */
[----:B------:R-:W-:Y:S02]  /*68c0*/  UIMAD.WIDE.U32 UR6, UR5, UR40, URZ ;  /* 0x00000028050672a5 */ /* 0x000fe4000f8e00ff */
[----:B------:R-:W-:Y:S02]  /*68d0*/  USEL UR11, UR8, UR4, !UP2 ;  /* 0x00000004080b7287 */ /* 0x000fe4000d000000 */
[----:B------:R-:W-:Y:S02]  /*68e0*/  UIADD3 UR6, UPT, UPT, -UR5, URZ, URZ ;  /* 0x000000ff05067290 */ /* 0x000fe4000fffe1ff */
[----:B------:R-:W-:Y:S02]  /*68f0*/  UIADD3 UR10, UPT, UPT, -UR11, URZ, URZ ;  /* 0x000000ff0b0a7290 */ /* 0x000fe4000fffe1ff */
[----:B------:R-:W-:Y:S02]  /*6900*/  UIMAD UR6, UR42, UR6, UR37 ;  /* 0x000000062a0672a4 */ /* 0x000fe4000f8e0225 */
[----:B------:R-:W-:Y:S01]  /*6910*/  UIMAD UR10, UR39, UR10, UR8 ;  /* 0x0000000a270a72a4 */ /* 0x000fe2000f8e0208 */
[----:B------:R-:W-:Y:S01]  /*6920*/  @!UP0 UMOV UR4, UR7 ;  /* 0x0000000700048c82 */ /* 0x000fe20008000000 */
[----:B------:R-:W-:Y:S02]  /*6930*/  UIADD3 UR7, UPT, UPT, -UR8, URZ, URZ ;  /* 0x000000ff08077290 */ /* 0x000fe4000fffe1ff */
[----:B------:R-:W-:Y:S04]  /*6940*/  @!UP0 USHF.R.U32.HI UR4, URZ, UR41, UR4 ;  /* 0x00000029ff048299 */ /* 0x000fe80008011604 */
[----:B------:R-:W-:Y:S04]  /*6950*/  @!UP0 USEL UR4, UR5, UR4, !UP2 ;  /* 0x0000000405048287 */ /* 0x000fe8000d000000 */
[----:B------:R-:W-:Y:S02]  /*6960*/  @!UP0 UIMAD UR9, UR9, UR10, UR4 ;  /* 0x0000000a090982a4 */ /* 0x000fe4000f8e0204 */
[----:B------:R-:W-:Y:S02]  /*6970*/  @!UP0 UIADD3 UR10, UPT, UPT, UR11, -UR4, URZ ;  /* 0x800000040b0a8290 */ /* 0x000fe4000fffe0ff */
[----:B------:R-:W-:Y:S02]  /*6980*/  UIMAD UR4, UR54, UR7, UR36 ;  /* 0x00000007360472a4 */ /* 0x000fe4000f8e0224 */
[----:B------:R-:W-:Y:S03]  /*6990*/  @!UP0 UIMAD UR8, UR10, UR39, UR5 ;  /* 0x000000270a0882a4 */ /* 0x000fe6000f8e0205 */
[----:B------:R-:W-:Y:S02]  /*69a0*/  @!UP0 UMOV UR5, UR9 ;  /* 0x0000000900058c82 */ /* 0x000fe40008000000 */
[----:B------:R-:W-:Y:S02]  /*69b0*/  UIMAD UR37, UR5, UR42, UR6 ;  /* 0x0000002a052572a4 */ /* 0x000fe4000f8e0206 */
[----:B------:R-:W-:Y:S11]  /*69c0*/  UIMAD UR36, UR8, UR54, UR4 ;  /* 0x00000036082472a4 */ /* 0x000ff6000f8e0204 */
[----:B------:R-:W-:Y:S01]  /*69d0*/  @!UPT UIADD3 URZ, UPT, UPT, URZ, URZ, URZ ;  /* 0x000000fffffff290 */ /* 0x000fe2000fffe0ff */
.L_x_105:
[----:B------:R-:W-:Y:S01]  /*69e0*/  UISETP.NE.AND UP0, UPT, UR38, 0x1, UPT ;  /* 0x000000012600788c */ /* 0x000fe2000bf05270 */
[----:B------:R-:W-:Y:S01]  /*69f0*/  @P0 SHF.R.U32.HI R4, RZ, 0x10, R5 ;  /* 0x00000010ff040819 */ /* 0x000fe20000011605 */
[----:B------:R-:W-:Y:S01]  /*6a00*/  USHF.L.U32 UR46, UR19, 0x7, URZ ;  /* 0x00000007132e7899 */ /* 0x000fe200080006ff */
[----:B------:R-:W-:Y:S02]  /*6a10*/  BSSY.RECONVERGENT B6, `(.L_x_106) ;  /* 0x0000034000067945 */ /* 0x000fe40003800200 */
[----:B------:R-:W-:Y:S02]  /*6a20*/  @P0 R2UR UR59, R4 ;  /* 0x00000000043b02ca */ /* 0x000fe400000e0000 */
[----:B------:R-:W-:Y:S04]  /*6a30*/  LOP3.LUT P0, RZ, R50, 0x90, RZ, 0xc0, !PT ;  /* 0x0000009032ff7812 */ /* 0x000fe8000780c0ff */
[----:B------:R-:W1:Y:S01]  /*6a40*/  @!UP0 LDCU.128 UR12, c[0x0][0xc10] ;  /* 0x00018200ff0c87ac */ /* 0x000e620008000c00 */
[----:B------:R-:W2:Y:S01]  /*6a50*/  @!UP0 LDCU UR5, c[0x0][0xc0c] ;  /* 0x00018180ff0587ac */ /* 0x000ea20008000800 */
[----:B------:R-:W3:Y:S01]  /*6a60*/  @!UP0 LDCU UR10, c[0x0][0xc20] ;  /* 0x00018400ff0a87ac */ /* 0x000ee20008000800 */
[----:B-1----:R-:W-:Y:S02]  /*6a70*/  UIMAD.WIDE.U32 UR8, UR37, UR12, URZ ;  /* 0x0000000c250872a5 */ /* 0x002fe4000f8e00ff */
[----:B------:R-:W-:Y:S02]  /*6a80*/  UIMAD.WIDE.U32 UR6, UR36, UR15, URZ ;  /* 0x0000000f240672a5 */ /* 0x000fe4000f8e00ff */
[----:B------:R-:W-:Y:S03]  /*6a90*/  @!UP0 UISETP.NE.AND UP1, UPT, UR14, 0x1, UPT ;  /* 0x000000010e00888c */ /* 0x000fe6000bf25270 */
[----:B------:R-:W-:Y:S01]  /*6aa0*/  @!UP0 UMOV UR4, UR9 ;  /* 0x0000000900048c82 */ /* 0x000fe20008000000 */
[----:B--2---:R-:W-:Y:S02]  /*6ab0*/  @!UP0 UISETP.NE.AND UP2, UPT, UR5, 0x1, UPT ;  /* 0x000000010500888c */ /* 0x004fe4000bf45270 */
[----:B------:R-:W-:Y:S01]  /*6ac0*/  @!UP0 USHF.R.U32.HI UR4, URZ, UR13, UR4 ;  /* 0x0000000dff048299 */ /* 0x000fe20008011604 */
[----:B------:R-:W-:Y:S02]  /*6ad0*/  @!UP0 UMOV UR6, UR7 ;  /* 0x0000000700068c82 */ /* 0x000fe40008000000 */
[----:B---3--:R-:W-:Y:S02]  /*6ae0*/  @!UP0 USHF.R.U32.HI UR6, URZ, UR10, UR6 ;  /* 0x0000000aff068299 */ /* 0x008fe40008011606 */
[----:B------:R-:W-:Y:S02]  /*6af0*/  @!UP0 USEL UR7, UR37, UR4, !UP2 ;  /* 0x0000000425078287 */ /* 0x000fe4000d000000 */
[----:B------:R-:W-:Y:S04]  /*6b00*/  @!UP0 USEL UR6, UR36, UR6, !UP1 ;  /* 0x0000000624068287 */ /* 0x000fe8000c800000 */
[----:B------:R-:W-:Y:S02]  /*6b10*/  @!UP0 UIADD3 UR4, UPT, UPT, -UR7, UR6, URZ ;  /* 0x0000000607048290 */ /* 0x000fe4000fffe1ff */
[----:B------:R-:W-:Y:S02]  /*6b20*/  @!UP0 UIADD3 UR6, UPT, UPT, UR7, -UR6, URZ ;  /* 0x8000000607068290 */ /* 0x000fe4000fffe0ff */
[----:B------:R-:W-:Y:S02]  /*6b30*/  @!UP0 UIMAD UR37, UR4, UR5, UR37 ;  /* 0x00000005042582a4 */ /* 0x000fe4000f8e0225 */
[----:B------:R-:W-:Y:S01]  /*6b40*/  @!UP0 UIMAD UR36, UR6, UR14, UR36 ;  /* 0x0000000e062482a4 */ /* 0x000fe2000f8e0224 */
[----:B------:R-:W-:Y:S11]  /*6b50*/  @!P0 BRA `(.L_x_107) ;  /* 0x00000000007c8947 */ /* 0x000ff60003800000 */
[----:B------:R-:W1:Y:S01]  /*6b60*/  LDCU.64 UR8, c[0x4][0x80] ;  /* 0x01001000ff0877ac */ /* 0x000e620008000a00 */
[----:B------:R-:W-:Y:S01]  /*6b70*/  MOV R16, 0x0 ;  /* 0x0000000000107802 */ /* 0x000fe20000000f00 */
[----:B------:R-:W-:Y:S02]  /*6b80*/  HFMA2 R12, -RZ, RZ, 0, 5.9604644775390625e-08 ;  /* 0x00000001ff0c7431 */ /* 0x000fe400000001ff */
[----:B------:R-:W-:Y:S01]  /*6b90*/  IMAD.MOV.U32 R8, RZ, RZ, 0x70 ;  /* 0x00000070ff087424 */ /* 0x000fe200078e00ff */
[----:B------:R2:W3:Y:S01]  /*6ba0*/  LDC.64 R14, c[0x4][R16] ;  /* 0x01000000100e7b82 */ /* 0x0004e20000000a00 */
[----:B------:R-:W4:Y:S01]  /*6bb0*/  LDCU.64 UR6, c[0x4][0x88] ;  /* 0x01001100ff0677ac */ /* 0x000f220008000a00 */
[----:B------:R-:W-:Y:S01]  /*6bc0*/  IMAD.MOV.U32 R13, RZ, RZ, RZ ;  /* 0x000000ffff0d7224 */ /* 0x000fe200078e00ff */
[----:B------:R-:W2:Y:S01]  /*6bd0*/  LDCU.64 UR4, c[0x4][0x8] ;  /* 0x01000100ff0477ac */ /* 0x000ea20008000a00 */
[----:B-1----:R-:W-:Y:S01]  /*6be0*/  MOV R5, UR9 ;  /* 0x0000000900057c02 */ /* 0x002fe20008000f00 */
[----:B------:R-:W-:Y:S01]  /*6bf0*/  IMAD.U32 R4, RZ, RZ, UR8 ;  /* 0x00000008ff047e24 */ /* 0x000fe2000f8e00ff */
[----:B----4-:R-:W-:Y:S01]  /*6c00*/  MOV R7, UR7 ;  /* 0x0000000700077c02 */ /* 0x010fe20008000f00 */
[----:B------:R-:W-:Y:S01]  /*6c10*/  IMAD.U32 R6, RZ, RZ, UR6 ;  /* 0x00000006ff067e24 */ /* 0x000fe2000f8e00ff */
[----:B--2---:R-:W-:Y:S01]  /*6c20*/  MOV R11, UR5 ;  /* 0x00000005000b7c02 */ /* 0x004fe20008000f00 */
[----:B------:R-:W-:Y:S02]  /*6c30*/  IMAD.U32 R10, RZ, RZ, UR4 ;  /* 0x00000004ff0a7e24 */ /* 0x000fe4000f8e00ff */
[----:B------:R-:W-:Y:S07]  /*6c40*/  LEPC R20, `(.L_x_108) ;  /* 0x000000001014794e */ /* 0x000fee0000000000 */
[----:B---3-5:R-:W-:Y:S05]  /*6c50*/  CALL.ABS.NOINC R14 ;  /* 0x000000000e007343 */ /* 0x028fea0003c00000 */
.L_x_108:
[----:B------:R-:W1:Y:S01]  /*6c60*/  LDCU.64 UR8, c[0x4][0x80] ;  /* 0x01001000ff0877ac */ /* 0x000e620008000a00 */
[----:B------:R-:W2:Y:S01]  /*6c70*/  LDC.64 R16, c[0x4][R16] ;  /* 0x0100000010107b82 */ /* 0x000ea20000000a00 */
[----:B------:R-:W-:Y:S02]  /*6c80*/  HFMA2 R12, -RZ, RZ, 0, 5.9604644775390625e-08 ;  /* 0x00000001ff0c7431 */ /* 0x000fe400000001ff */
[----:B------:R-:W-:Y:S02]  /*6c90*/  IMAD.MOV.U32 R8, RZ, RZ, 0x70 ;  /* 0x00000070ff087424 */ /* 0x000fe400078e00ff */
[----:B------:R-:W-:Y:S01]  /*6ca0*/  IMAD.MOV.U32 R13, RZ, RZ, RZ ;  /* 0x000000ffff0d7224 */ /* 0x000fe200078e00ff */
[----:B------:R-:W3:Y:S01]  /*6cb0*/  LDCU.64 UR6, c[0x4][0x88] ;  /* 0x01001100ff0677ac */ /* 0x000ee20008000a00 */
[----:B------:R-:W4:Y:S01]  /*6cc0*/  LDCU.64 UR4, c[0x4][0x8] ;  /* 0x01000100ff0477ac */ /* 0x000f220008000a00 */
[----:B-1----:R-:W-:Y:S02]  /*6cd0*/  MOV R4, UR8 ;  /* 0x0000000800047c02 */ /* 0x002fe40008000f00 */
[----:B------:R-:W-:Y:S02]  /*6ce0*/  MOV R5, UR9 ;  /* 0x0000000900057c02 */ /* 0x000fe40008000f00 */
[----:B---3--:R-:W-:Y:S01]  /*6cf0*/  MOV R7, UR7 ;  /* 0x0000000700077c02 */ /* 0x008fe20008000f00 */
[----:B------:R-:W-:Y:S01]  /*6d00*/  IMAD.U32 R6, RZ, RZ, UR6 ;  /* 0x00000006ff067e24 */ /* 0x000fe2000f8e00ff */
[----:B----4-:R-:W-:Y:S01]  /*6d10*/  MOV R11, UR5 ;  /* 0x00000005000b7c02 */ /* 0x010fe20008000f00 */
[----:B------:R-:W-:Y:S02]  /*6d20*/  IMAD.U32 R10, RZ, RZ, UR4 ;  /* 0x00000004ff0a7e24 */ /* 0x000fe4000f8e00ff */
[----:B------:R-:W-:Y:S07]  /*6d30*/  LEPC R20, `(.L_x_107) ;  /* 0x000000001014794e */ /* 0x000fee0000000000 */
[----:B--2---:R-:W-:Y:S05]  /*6d40*/  CALL.ABS.NOINC R16 ;  /* 0x0000000010007343 */ /* 0x004fea0003c00000 */
.L_x_107:
[----:B------:R-:W-:Y:S05]  /*6d50*/  BSYNC.RECONVERGENT B6 ;  /* 0x0000000000067941 */ /* 0x000fea0003800200 */
.L_x_106:
[----:B------:R-:W-:Y:S01]  /*6d60*/  R2UR UR4, R49 ;  /* 0x00000000310472ca */ /* 0x000fe200000e0000 */
[----:B------:R-:W-:Y:S01]  /*6d70*/  UISETP.NE.U32.AND UP0, UPT, UR60, URZ, UPT ;  /* 0x000000ff3c00728c */ /* 0x000fe2000bf05070 */
[----:B------:R-:W-:Y:S02]  /*6d80*/  ISETP.NE.U32.AND P4, PT, R42, RZ, PT ;  /* 0x000000ff2a00720c */ /* 0x000fe40003f85070 */
[----:B------:R-:W-:Y:S01]  /*6d90*/  ISETP.NE.U32.AND P2, PT, RZ, UR50, PT ;  /* 0x00000032ff007c0c */ /* 0x000fe2000bf45070 */
[----:B------:R-:W-:Y:S01]  /*6da0*/  UISETP.NE.AND.EX UP1, UPT, UR61, URZ, UPT, UP0 ;  /* 0x000000ff3d00728c */ /* 0x000fe2000bf25300 */
[----:B------:R-:W-:Y:S01]  /*6db0*/  ISETP.NE.AND.EX P4, PT, R43, RZ, PT, P4 ;  /* 0x000000ff2b00720c */ /* 0x000fe20003f85340 */
[----:B------:R-:W-:Y:S01]  /*6dc0*/  UPLOP3.LUT UP0, UPT, UPT, UPT, UPT, 0x40, 0x4 ;  /* 0x000000000004789c */ /* 0x000fe20003f0e870 */
[----:B------:R-:W-:Y:S05]  /*6dd0*/  ISETP.NE.AND.EX P2, PT, RZ, UR51, PT, P2 ;  /* 0x00000033ff007c0c */ /* 0x000fea000bf45320 */
[----:B------:R-:W-:Y:S06]  /*6de0*/  UISETP.NE.AND UP2, UPT, UR4, URZ, UPT ;  /* 0x000000ff0400728c */ /* 0x000fec000bf45270 */
[----:B------:R-:W-:Y:S05]  /*6df0*/  PLOP3.LUT P1, PT, PT, PT, UP2, 0x80, 0x8 ;  /* 0x000000000008781c */ /* 0x000fea0003f2f028 */
[----:B------:R-:W-:Y:S06]  /*6e00*/  @UP2 UPLOP3.LUT UP0, UPT, UPT, UPT, UP1, 0x80, 0x8 ;  /* 0x000000000008289c */ /* 0x000fec0003f0f010 */
[----:B------:R-:W-:Y:S01]  /*6e10*/  PLOP3.LUT P0, PT, PT, PT, UP0, 0x80, 0x8 ;  /* 0x000000000008781c */ /* 0x000fe20003f0f008 */
[----:B------:R-:W-:Y:S01]  /*6e20*/  @!UPT UIADD3 URZ, UPT, UPT, URZ, URZ, URZ ;  /* 0x000000fffffff290 */ /* 0x000fe2000fffe0ff */
[----:B------:R-:W-:Y:S11]  /*6e30*/  BRA.U !UP1, `(.L_x_109) ;  /* 0x00000001093c7547 */ /* 0x000ff6000b800000 */
[----:B------:R-:W-:Y:S01]  /*6e40*/  UISETP.NE.U32.AND UP0, UPT, UR50, URZ, UPT ;  /* 0x000000ff3200728c */ /* 0x000fe2000bf05070 */
[----:B------:R-:W-:Y:S01]  /*6e50*/  HFMA2 R0, -RZ, RZ, 0, 5.9604644775390625e-08 ;  /* 0x00000001ff007431 */ /* 0x000fe200000001ff */
[----:B------:R-:W1:Y:S01]  /*6e60*/  LDCU.64 UR8, c[0x0][0x358] ;  /* 0x00006b00ff0877ac */ /* 0x000e620008000a00 */
[----:B------:R-:W-:Y:S01]  /*6e70*/  IMAD.MOV.U32 R45, RZ, RZ, 0x1 ;  /* 0x00000001ff2d7424 */ /* 0x000fe200078e00ff */
[----:B------:R-:W-:Y:S06]  /*6e80*/  UISETP.NE.AND.EX UP0, UPT, UR51, URZ, UPT, UP0 ;  /* 0x000000ff3300728c */ /* 0x000fec000bf05300 */
        /* <DEDUP_REMOVED lines=9> */
[----:B-12---:R-:W-:Y:S02]  /*6f20*/  @!P3 IMAD.U32 R27, RZ, RZ, UR4 ;  /* 0x00000004ff1bbe24 */ /* 0x006fe4000f8e00ff */
.L_x_109:
[----:B------:R-:W-:Y:S05]  /*6f30*/  @!P4 BRA `(.L_x_110) ;  /* 0x000000000024c947 */ /* 0x000fea0003800000 */
[----:B------:R-:W-:Y:S01]  /*6f40*/  ISETP.NE.U32.AND P3, PT, R40, RZ, PT ;  /* 0x000000ff2800720c */ /* 0x000fe20003f65070 */
[----:B------:R-:W1:Y:S03]  /*6f50*/  LDCU.64 UR4, c[0x0][0x358] ;  /* 0x00006b00ff0477ac */ /* 0x000e660008000a00 */
[----:B------:R-:W-:Y:S11]  /*6f60*/  ISETP.NE.AND.EX P3, PT, R41, RZ, PT, P3 ;  /* 0x000000ff2900720c */ /* 0x000ff60003f65330 */
[----:B------:R-:W-:Y:S02]  /*6f70*/  @!UPT UIADD3 URZ, UPT, UPT, URZ, URZ, URZ ;  /* 0x000000fffffff290 */ /* 0x000fe4000fffe0ff */
[----:B------:R-:W2:Y:S01]  /*6f80*/  @P3 LDC.64 R4, c[0x0][0x9a8] ;  /* 0x00026a00ff043b82 */ /* 0x000ea20000000a00 */
[----:B------:R-:W-:Y:S04]  /*6f90*/  @P3 IMAD R0, R42, UR48, RZ ;  /* 0x000000302a003c24 */ /* 0x000fe8000f8e02ff */
[----:B--2---:R-:W-:Y:S05]  /*6fa0*/  @P3 IMAD.WIDE R4, R0, 0x4, R4 ;  /* 0x0000000400043825 */ /* 0x004fea00078e0204 */
[----:B-1---5:R1:W5:Y:S02]  /*6fb0*/  @P3 LDG.E R24, desc[UR4][R4.64] ;  /* 0x0000000404183981 */ /* 0x022364000c1e1900 */
[----:B-1----:R-:W2:Y:S02]  /*6fc0*/  @!P3 LDC R24, c[0x0][0x9a0] ;  /* 0x00026800ff18bb82 */ /* 0x002ea40000000800 */
.L_x_110:
[----:B-----5:R-:W-:Y:S01]  /*6fd0*/  FSETP.NEU.AND P3, PT, R27, RZ, PT ;  /* 0x000000ff1b00720b */ /* 0x020fe20003f6d000 */
[----:B------:R-:W1:Y:S01]  /*6fe0*/  LDCU.128 UR12, c[0x0][0xb90] ;  /* 0x00017200ff0c77ac */ /* 0x000e620008000c00 */
[----:B------:R-:W-:Y:S01]  /*6ff0*/  SEL R3, RZ, 0xffffffff, P2 ;  /* 0xffffffffff037807 */ /* 0x000fe20001000000 */
[----:B------:R-:W-:Y:S01]  /*7000*/  IMAD.SHL.U32 R67, R54, 0x2, RZ ;  /* 0x0000000236437824 */ /* 0x000fe200078e00ff */
[----:B------:R-:W-:Y:S01]  /*7010*/  @P1 LOP3.LUT P2, RZ, R45, 0xff, RZ, 0xc0, !PT ;  /* 0x000000ff2dff1812 */ /* 0x000fe2000784c0ff */
[----:B------:R-:W-:Y:S01]  /*7020*/  BSSY B1, `(.L_x_111) ;  /* 0x0000052000017945 */ /* 0x000fe20003800000 */
[----:B------:R-:W-:Y:S01]  /*7030*/  @P1 SEL R0, RZ, 0xffffffff, P3 ;  /* 0xffffffffff001807 */ /* 0x000fe20001800000 */
[----:B------:R-:W-:Y:S01]  /*7040*/  IMAD.MOV.U32 R69, RZ, RZ, 0x1 ;  /* 0x00000001ff457424 */ /* 0x000fe200078e00ff */
[----:B------:R-:W-:Y:S01]  /*7050*/  LOP3.LUT R53, R53, 0x1, RZ, 0x3c, !PT ;  /* 0x0000000135357812 */ /* 0x000fe200078e3cff */
[----:B------:R-:W3:Y:S01]  /*7060*/  LDCU UR11, c[0x0][0xba0] ;  /* 0x00017400ff0b77ac */ /* 0x000ee20008000800 */
[----:B------:R-:W-:Y:S01]  /*7070*/  @P0 SEL R0, R3, R0, !P2 ;  /* 0x0000000003000207 */ /* 0x000fe20005000000 */
[----:B------:R-:W-:Y:S01]  /*7080*/  IMAD.IADD R25, R23, 0x1, R2 ;  /* 0x0000000117197824 */ /* 0x000fe200078e0202 */
[----:B------:R-:W-:Y:S01]  /*7090*/  LEA R64, R22, UR44, 0x3 ;  /* 0x0000002c16407c11 */ /* 0x000fe2000f8e18ff */
[----:B------:R-:W-:Y:S01]  /*70a0*/  USHF.L.U32 UR8, UR45, 0x6, URZ ;  /* 0x000000062d087899 */ /* 0x000fe200080006ff */
[----:B------:R-:W-:Y:S01]  /*70b0*/  @P1 LOP3.LUT R0, R0, 0x1, RZ, 0xc0, !PT ;  /* 0x0000000100001812 */ /* 0x000fe200078ec0ff */
[----:B------:R-:W-:Y:S01]  /*70c0*/  IMAD.MOV.U32 R26, RZ, RZ, RZ ;  /* 0x000000ffff1a7224 */ /* 0x000fe200078e00ff */
[----:B------:R-:W-:Y:S02]  /*70d0*/  R2UR UR4, R58 ;  /* 0x000000003a0472ca */ /* 0x000fe400000e0000 */
[----:B------:R-:W-:Y:S02]  /*70e0*/  CS2R R38, SRZ ;  /* 0x0000000000267805 */ /* 0x000fe4000001ff00 */
[----:B------:R-:W-:Y:S01]  /*70f0*/  ISETP.NE.U32.OR P6, PT, R0, 0x1, !P1 ;  /* 0x000000010000780c */ /* 0x000fe20004fc5470 */
[----:B------:R-:W-:Y:S01]  /*7100*/  IMAD.U32 R63, RZ, RZ, UR8 ;  /* 0x00000008ff3f7e24 */ /* 0x000fe2000f8e00ff */
[----:B------:R-:W-:Y:S02]  /*7110*/  R2UR UR6, R57 ;  /* 0x00000000390672ca */ /* 0x000fe400000e0000 */
[----:B------:R-:W-:Y:S02]  /*7120*/  CS2R R36, SRZ ;  /* 0x0000000000247805 */ /* 0x000fe4000001ff00 */
[----:B------:R-:W-:Y:S02]  /*7130*/  R2UR UR10, R59 ;  /* 0x000000003b0a72ca */ /* 0x000fe400000e0000 */
[----:B------:R-:W-:Y:S02]  /*7140*/  CS2R R30, SRZ ;  /* 0x00000000001e7805 */ /* 0x000fe4000001ff00 */
[----:B------:R-:W-:Y:S02]  /*7150*/  R2UR UR9, R56 ;  /* 0x00000000380972ca */ /* 0x000fe400000e0000 */
[----:B------:R-:W-:Y:S02]  /*7160*/  CS2R R28, SRZ ;  /* 0x00000000001c7805 */ /* 0x000fe4000001ff00 */
[----:B------:R-:W-:Y:S01]  /*7170*/  PLOP3.LUT P2, PT, PT, PT, UP1, 0x80, 0x8 ;  /* 0x000000000008781c */ /* 0x000fe20003f4f018 */
[----:B------:R-:W-:Y:S01]  /*7180*/  VIADD R68, R67, UR44 ;  /* 0x0000002c43447c36 */ /* 0x000fe20008000000 */
[----:B------:R-:W-:Y:S01]  /*7190*/  LOP3.LUT P4, R65, R45, 0xff, RZ, 0xc0, !PT ;  /* 0x000000ff2d417812 */ /* 0x000fe2000788c0ff */
[----:B------:R-:W-:Y:S01]  /*71a0*/  UIMAD.WIDE.U32 UR4, UR8, UR4, URZ ;  /* 0x00000004080472a5 */ /* 0x000fe2000f8e00ff */
[----:B------:R-:W-:Y:S02]  /*71b0*/  SEL R4, RZ, 0xffffffff, P3 ;  /* 0xffffffffff047807 */ /* 0x000fe40001800000 */
[----:B------:R-:W-:Y:S01]  /*71c0*/  @P6 SHF.L.U32 R0, R53, 0x1f, RZ ;  /* 0x0000001f35006819 */ /* 0x000fe200000006ff */
[----:B------:R-:W-:Y:S01]  /*71d0*/  USHF.R.U32.HI UR5, URZ, UR6, UR5 ;  /* 0x00000006ff057299 */ /* 0x000fe20008011605 */
[----:B------:R-:W-:Y:S01]  /*71e0*/  P2R R66, PR, RZ, 0x40 ;  /* 0x00000040ff427803 */ /* 0x000fe20000000000 */
[----:B------:R-:W-:Y:S01]  /*71f0*/  UISETP.NE.AND UP0, UPT, UR10, 0x1, UPT ;  /* 0x000000010a00788c */ /* 0x000fe2000bf05270 */
[----:B------:R4:W2:Y:S03]  /*7200*/  @P6 SYNCS.PHASECHK.TRANS64.TRYWAIT P1, [UR44+0xd0], R0 ;  /* 0x0000d000ff0065a7 */ /* 0x0008a6000802112c */
[----:B------:R-:W-:Y:S01]  /*7210*/  USEL UR5, UR8, UR5, !UP0 ;  /* 0x0000000508057287 */ /* 0x000fe2000c000000 */
[----:B------:R-:W-:Y:S01]  /*7220*/  @P2 SEL R4, R3, R4, !P4 ;  /* 0x0000000403042207 */ /* 0x000fe20006000000 */
[----:B------:R-:W-:Y:S03]  /*7230*/  UISETP.NE.AND UP0, UPT, UR9, 0x1, UPT ;  /* 0x000000010900788c */ /* 0x000fe6000bf05270 */
[----:B------:R-:W-:Y:S01]  /*7240*/  LOP3.LUT R4, R4, 0x1, RZ, 0xc0, !PT ;  /* 0x0000000104047812 */ /* 0x000fe200078ec0ff */
[----:B------:R-:W-:Y:S02]  /*7250*/  IMAD R6, RZ, RZ, -UR5 ;  /* 0x80000005ff067e24 */ /* 0x000fe4000f8e02ff */
[----:B------:R-:W-:Y:S01]  /*7260*/  IMAD.U32 R62, RZ, RZ, UR5 ;  /* 0x00000005ff3e7e24 */ /* 0x000fe2000f8e00ff */
[----:B------:R-:W-:Y:S01]  /*7270*/  ISETP.NE.U32.AND P5, PT, R4, 0x1, PT ;  /* 0x000000010400780c */ /* 0x000fe20003fa5070 */
[----:B------:R-:W-:Y:S03]  /*7280*/  IMAD R63, R6, UR10, R63 ;  /* 0x0000000a063f7c24 */ /* 0x000fe6000f8e023f */
[----:B------:R-:W-:Y:S02]  /*7290*/  P2R R70, PR, RZ, 0x20 ;  /* 0x00000020ff467803 */ /* 0x000fe40000000000 */
[----:B----4-:R-:W-:Y:S04]  /*72a0*/  SHF.L.U32 R0, R52, 0x1f, RZ ;  /* 0x0000001f34007819 */ /* 0x010fe800000006ff */
[----:B------:R4:W4:Y:S01]  /*72b0*/  SYNCS.PHASECHK.TRANS64.TRYWAIT P0, [R64+URZ+0x130], R0 ;  /* 0x00013000400075a7 */ /* 0x00092200080011ff */
[----:B-1----:R-:W-:Y:S07]  /*72c0*/  UIMAD.WIDE.U32 UR6, UR5, UR12, URZ ;  /* 0x0000000c050672a5 */ /* 0x002fee000f8e00ff */
[----:B------:R-:W-:Y:S02]  /*72d0*/  UMOV UR4, UR7 ;  /* 0x0000000700047c82 */ /* 0x000fe40008000000 */
[----:B------:R-:W-:Y:S04]  /*72e0*/  USHF.R.U32.HI UR4, URZ, UR13, UR4 ;  /* 0x0000000dff047299 */ /* 0x000fe80008011604 */
[----:B------:R-:W-:Y:S02]  /*72f0*/  USEL UR4, UR5, UR4, !UP0 ;  /* 0x0000000405047287 */ /* 0x000fe4000c000000 */
[----:B------:R-:W-:Y:S02]  /*7300*/  UISETP.NE.AND UP0, UPT, UR14, 0x1, UPT ;  /* 0x000000010e00788c */ /* 0x000fe4000bf05270 */
[----:B------:R-:W-:Y:S02]  /*7310*/  UIMAD.WIDE.U32 UR6, UR4, UR15, URZ ;  /* 0x0000000f040672a5 */ /* 0x000fe4000f8e00ff */
[----:B------:R-:W-:Y:S02]  /*7320*/  IMAD.U32 R61, RZ, RZ, UR4 ;  /* 0x00000004ff3d7e24 */ /* 0x000fe4000f8e00ff */
[----:B------:R-:W-:Y:S01]  /*7330*/  IMAD R5, RZ, RZ, -UR4 ;  /* 0x80000004ff057e24 */ /* 0x000fe2000f8e02ff */
[----:B------:R-:W-:Y:S01]  /*7340*/  PLOP3.LUT P2, PT, PT, PT, UP0, 0x80, 0x8 ;  /* 0x000000000008781c */ /* 0x000fe20003f4f008 */
[----:B------:R-:W-:Y:S01]  /*7350*/  IMAD.U32 R60, RZ, RZ, UR4 ;  /* 0x00000004ff3c7e24 */ /* 0x000fe2000f8e00ff */
[----:B------:R-:W-:Y:S01]  /*7360*/  UMOV UR6, UR7 ;  /* 0x0000000700067c82 */ /* 0x000fe20008000000 */
[----:B------:R-:W-:Y:S01]  /*7370*/  IMAD R62, R5, UR9, R62 ;  /* 0x00000009053e7c24 */ /* 0x000fe2000f8e023e */
[----:B---3--:R-:W-:Y:S06]  /*7380*/  USHF.R.U32.HI UR6, URZ, UR11, UR6 ;  /* 0x0000000bff067299 */ /* 0x008fec0008011606 */
[----:B------:R-:W-:Y:S05]  /*7390*/  SEL R61, R61, UR6, !P2 ;  /* 0x000000063d3d7c07 */ /* 0x000fea000d000000 */
[----:B------:R-:W-:Y:S04]  /*73a0*/  IMAD.MOV R3, RZ, RZ, -R61 ;  /* 0x000000ffff037224 */ /* 0x000fe800078e0a3d */
[----:B------:R-:W-:Y:S01]  /*73b0*/  IMAD R60, R3, UR14, R60 ;  /* 0x0000000e033c7c24 */ /* 0x000fe2000f8e023c */
[----:B--2---:R-:W-:Y:S01]  /*73c0*/  @P6 SEL R69, RZ, 0x1, !P1 ;  /* 0x00000001ff456807 */ /* 0x004fe20004800000 */
[----:B------:R-:W-:Y:S06]  /*73d0*/  @!P6 BRA `(.L_x_112) ;  /* 0x000000000058e947 */ /* 0x000fec0003800000 */
[----:B------:R-:W-:Y:S01]  /*73e0*/  VIADD R2, R68, 0x200 ;  /* 0x0000020044027836 */ /* 0x000fe20000000000 */
[----:B------:R-:W-:Y:S01]  /*73f0*/  LOP3.LUT P6, RZ, R44, 0x40, RZ, 0xc0, !PT ;  /* 0x000000402cff7812 */ /* 0x000fe200078cc0ff */
[----:B------:R-:W-:Y:S01]  /*7400*/  BSSY B0, `(.L_x_113) ;  /* 0x000000e000007945 */ /* 0x000fe20003800000 */
[----:B------:R-:W-:Y:S01]  /*7410*/  ISETP.NE.AND P2, PT, R69, RZ, PT ;  /* 0x000000ff4500720c */ /* 0x000fe20003f45270 */
[----:B------:R-:W-:Y:S01]  /*7420*/  @P5 VIADD R4, R68, 0x210 ;  /* 0x0000021044045836 */ /* 0x000fe20000000000 */
[----:B------:R-:W-:Y:S01]  /*7430*/  PLOP3.LUT P1, PT, PT, PT, PT, 0x8, 0x80 ;  /* 0x000000000080781c */ /* 0x000fe20003f2e170 */
[----:B------:R-:W-:Y:S01]  /*7440*/  IMAD.MOV.U32 R39, RZ, RZ, RZ ;  /* 0x000000ffff277224 */ /* 0x000fe200078e00ff */
[----:B------:R-:W-:Y:S02]  /*7450*/  @P5 PLOP3.LUT P1, PT, P6, PT, PT, 0x80, 0x8 ;  /* 0x000000000008581c */ /* 0x000fe4000372f070 */
[----:B------:R-:W-:Y:S02]  /*7460*/  CS2R R36, SRZ ;  /* 0x0000000000247805 */ /* 0x000fe4000001ff00 */
[----:B------:R-:W-:Y:S02]  /*7470*/  CS2R R30, SRZ ;  /* 0x00000000001e7805 */ /* 0x000fe4000001ff00 */
[----:B------:R-:W-:Y:S07]  /*7480*/  CS2R R28, SRZ ;  /* 0x00000000001c7805 */ /* 0x000fee000001ff00 */
[----:B------:R-:W-:Y:S01]  /*7490*/  @P1 VIADD R4, R2, 0xfffffff0 ;  /* 0xfffffff002041836 */ /* 0x000fe20000000000 */
[----:B------:R-:W-:Y:S06]  /*74a0*/  @P2 BRA `(.L_x_114) ;  /* 0x00000000000c2947 */ /* 0x000fec0003800000 */
[----:B------:R-:W-:Y:S04]  /*74b0*/  SHF.L.U32 R3, R53, 0x1f, RZ ;  /* 0x0000001f35037819 */ /* 0x000fe800000006ff */
[----:B------:R-:W1:Y:S02]  /*74c0*/  SYNCS.PHASECHK.TRANS64.TRYWAIT P1, [UR44+0xd0], R3 ;  /* 0x0000d003ff0075a7 */ /* 0x000e64000802112c */
[----:B-1----:R-:W-:Y:S05]  /*74d0*/  @!P1 BRA `(.L_x_115) ;  /* 0x0000003000d89947 */ /* 0x002fea0003800000 */
.L_x_114:
[----:B------:R-:W-:Y:S05]  /*74e0*/  BSYNC B0 ;  /* 0x0000000000007941 */ /* 0x000fea0003800000 */
.L_x_113:
[----:B------:R-:W-:Y:S01]  /*74f0*/  ISETP.NE.AND P1, PT, R70, RZ, PT ;  /* 0x000000ff4600720c */ /* 0x000fe20003f25270 */
[----:B------:R-:W-:Y:S11]  /*7500*/  HFMA2 R26, -RZ, RZ, 0, 5.9604644775390625e-08 ;  /* 0x00000001ff1a7431 */ /* 0x000ff600000001ff */
[----:B------:R-:W-:Y:S01]  /*7510*/  @!UPT UIADD3 URZ, UPT, UPT, URZ, URZ, URZ ;  /* 0x000000fffffff290 */ /* 0x000fe2000fffe0ff */
[----:B------:R2:W3:Y:S04]  /*7520*/  @P1 LDS.128 R36, [R4] ;  /* 0x0000000004241984 */ /* 0x0004e80000000c00 */
[----:B------:R2:W1:Y:S02]  /*7530*/  @P1 LDS.128 R28, [R67+UR44+0x200] ;  /* 0x0002002c431c1984 */ /* 0x0004640008000c00 */
.L_x_112:
[----:B------:R-:W-:Y:S05]  /*7540*/  BSYNC B1 ;  /* 0x0000000000017941 */ /* 0x000fea0003800000 */
.L_x_111:
[----:B-1----:R-:W-:Y:S04]  /*7550*/  SHF.R.U32.HI R2, RZ, 0x15, R25 ;  /* 0x00000015ff027819 */ /* 0x002fe80000011619 */
[----:B------:R-:W-:Y:S01]  /*7560*/  LOP3.LUT P1, RZ, R2, 0x3, R46, 0x48, !PT ;  /* 0x0000000302ff7812 */ /* 0x000fe2000782482e */
[----:B------:R-:W-:Y:S01]  /*7570*/  @!UPT UIADD3 URZ, UPT, UPT, URZ, URZ, URZ ;  /* 0x000000fffffff290 */ /* 0x000fe2000fffe0ff */
[----:B----4-:R-:W-:Y:S11]  /*7580*/  @P0 BRA `(.L_x_116) ;  /* 0x0000000000080947 */ /* 0x010ff60003800000 */
[----:B------:R-:W1:Y:S02]  /*7590*/  SYNCS.PHASECHK.TRANS64.TRYWAIT P0, [R64+URZ+0x130], R0 ;  /* 0x00013000400075a7 */ /* 0x000e6400080011ff */
[----:B-1----:R-:W-:Y:S05]  /*75a0*/  @!P0 BRA `(.L_x_117) ;  /* 0x0000003000bc8947 */ /* 0x002fea0003800000 */
.L_x_116:
[----:B------:R-:W-:Y:S05]  /*75b0*/  @!P1 BRA `(.L_x_118) ;  /* 0x0000000000409947 */ /* 0x000fea0003800000 */
[----:B------:R-:W4:Y:S01]  /*75c0*/  LDCU.64 UR8, c[0x4][0x70] ;  /* 0x01000e00ff0877ac */ /* 0x000f220008000a00 */
[----:B------:R-:W-:Y:S01]  /*75d0*/  MOV R3, 0x0 ;  /* 0x0000000000037802 */ /* 0x000fe20000000f00 */
[----:B------:R-:W-:Y:S02]  /*75e0*/  HFMA2 R12, -RZ, RZ, 0, 5.9604644775390625e-08 ;  /* 0x00000001ff0c7431 */ /* 0x000fe400000001ff */
[----:B------:R-:W-:Y:S02]  /*75f0*/  IMAD.MOV.U32 R8, RZ, RZ, 0x192 ;  /* 0x00000192ff087424 */ /* 0x000fe400078e00ff */
[----:B------:R-:W-:Y:S01]  /*7600*/  IMAD.MOV.U32 R13, RZ, RZ, RZ ;  /* 0x000000ffff0d7224 */ /* 0x000fe200078e00ff */
[----:B------:R-:W5:Y:S01]  /*7610*/  LDCU.64 UR6, c[0x4][0x78] ;  /* 0x01000f00ff0677ac */ /* 0x000f620008000a00 */
[----:B------:R-:W1:Y:S01]  /*7620*/  LDC.64 R2, c[0x4][R3] ;  /* 0x0100000003027b82 */ /* 0x000e620000000a00 */
[----:B------:R-:W3:Y:S01]  /*7630*/  LDCU.64 UR4, c[0x4][0x10] ;  /* 0x01000200ff0477ac */ /* 0x000ee20008000a00 */
[----:B----4-:R-:W-:Y:S01]  /*7640*/  MOV R5, UR9 ;  /* 0x0000000900057c02 */ /* 0x010fe20008000f00 */
[----:B--2---:R-:W-:Y:S01]  /*7650*/  IMAD.U32 R4, RZ, RZ, UR8 ;  /* 0x00000008ff047e24 */ /* 0x004fe2000f8e00ff */
[----:B-----5:R-:W-:Y:S01]  /*7660*/  MOV R7, UR7 ;  /* 0x0000000700077c02 */ /* 0x020fe20008000f00 */
[----:B------:R-:W-:Y:S01]  /*7670*/  IMAD.U32 R6, RZ, RZ, UR6 ;  /* 0x00000006ff067e24 */ /* 0x000fe2000f8e00ff */
[----:B---3--:R-:W-:Y:S01]  /*7680*/  MOV R11, UR5 ;  /* 0x00000005000b7c02 */ /* 0x008fe20008000f00 */
[----:B------:R-:W-:Y:S02]  /*7690*/  IMAD.U32 R10, RZ, RZ, UR4 ;  /* 0x00000004ff0a7e24 */ /* 0x000fe4000f8e00ff */
[----:B------:R-:W-:Y:S07]  /*76a0*/  LEPC R20, `(.L_x_118) ;  /* 0x000000001014794e */ /* 0x000fee0000000000 */
[----:B-1----:R-:W-:Y:S05]  /*76b0*/  CALL.ABS.NOINC R2 ;  /* 0x0000000002007343 */ /* 0x002fea0003c00000 */
.L_x_118:
[----:B------:R-:W-:Y:S01]  /*76c0*/  SHF.L.U32 R3, R28, 0x10, RZ ;  /* 0x000000101c037819 */ /* 0x000fe200000006ff */
[----:B------:R-:W-:Y:S05]  /*76d0*/  WARPSYNC.ALL ;  /* 0x0000000000007948 */ /* 0x000fea0003800000 */
[----:B------:R-:W-:Y:S01]  /*76e0*/  R2UR UR4, R25 ;  /* 0x00000000190472ca */ /* 0x000fe200000e0000 */
[----:B------:R-:W-:Y:S01]  /*76f0*/  BSSY.RECONVERGENT B0, `(.L_x_119) ;  /* 0x000005b000007945 */ /* 0x000fe20003800200 */
[----:B------:R-:W-:Y:S02]  /*7700*/  SHF.L.U32 R20, R29, 0x10, RZ ;  /* 0x000000101d147819 */ /* 0x000fe400000006ff */
[----:B------:R-:W-:Y:S02]  /*7710*/  MOV R72, 0x10 ;  /* 0x0000001000487802 */ /* 0x000fe40000000f00 */
[----:B------:R-:W-:Y:S02]  /*7720*/  LOP3.LUT P6, RZ, R44, 0x40, RZ, 0xc0, !PT ;  /* 0x000000402cff7812 */ /* 0x000fe400078cc0ff */
[----:B------:R-:W-:Y:S02]  /*7730*/  ISETP.NE.AND P0, PT, R55, RZ, PT ;  /* 0x000000ff3700720c */ /* 0x000fe40003f05270 */
[----:B------:R-:W-:Y:S03]  /*7740*/  SEL R72, R72, 0xfffffff0, !P6 ;  /* 0xfffffff048487807 */ /* 0x000fe60007000000 */
[----:B--2---:R-:W1:Y:S01]  /*7750*/  LDTM.x16 R4, tmem[UR4] ;  /* 0x00000004000479ee */ /* 0x004e620008240000 */
[----:B------:R-:W-:Y:S01]  /*7760*/  IADD3 R68, PT, PT, R68, R72, RZ ;  /* 0x0000004844447210 */ /* 0x000fe20007ffe0ff */
[----:B-1----:R-:W-:Y:S01]  /*7770*/  FMUL R0, R24, R4 ;  /* 0x0000000418007220 */ /* 0x002fe20000400000 */
[----:B------:R-:W-:Y:S01]  /*7780*/  LOP3.LUT R4, R28, 0xffff0000, RZ, 0xc0, !PT ;  /* 0xffff00001c047812 */ /* 0x000fe200078ec0ff */
[C---:B------:R-:W-:Y:S01]  /*7790*/  FMUL R2, R24.reuse, R5 ;  /* 0x0000000518027220 */ /* 0x040fe20000400000 */
[C---:B------:R-:W-:Y:S01]  /*77a0*/  FMUL R5, R24.reuse, R9 ;  /* 0x0000000918057220 */ /* 0x040fe20000400000 */
[C---:B------:R-:W-:Y:S01]  /*77b0*/  FFMA R0, R27.reuse, R3, R0 ;  /* 0x000000031b007223 */ /* 0x040fe20000000000 */
[C---:B------:R-:W-:Y:S01]  /*77c0*/  FMUL R9, R24.reuse, R13 ;  /* 0x0000000d18097220 */ /* 0x040fe20000400000 */
[----:B------:R-:W-:Y:S01]  /*77d0*/  FFMA R2, R27, R4, R2 ;  /* 0x000000041b027223 */ /* 0x000fe20000000002 */
[C---:B------:R-:W-:Y:S01]  /*77e0*/  FMUL R4, R24.reuse, R8 ;  /* 0x0000000818047220 */ /* 0x040fe20000400000 */
[C---:B------:R-:W-:Y:S01]  /*77f0*/  FMUL R8, R24.reuse, R12 ;  /* 0x0000000c18087220 */ /* 0x040fe20000400000 */
[C---:B------:R-:W-:Y:S01]  /*7800*/  FMUL R12, R24.reuse, R16 ;  /* 0x00000010180c7220 */ /* 0x040fe20000400000 */
[----:B------:R-:W-:Y:S01]  /*7810*/  LOP3.LUT R16, R29, 0xffff0000, RZ, 0xc0, !PT ;  /* 0xffff00001d107812 */ /* 0x000fe200078ec0ff */
[----:B------:R-:W-:Y:S01]  /*7820*/  FMUL R3, R24, R6 ;  /* 0x0000000618037220 */ /* 0x000fe20000400000 */
[----:B------:R-:W-:Y:S01]  /*7830*/  F2FP.BF16.F32.PACK_AB R32, R2, R0 ;  /* 0x000000000220723e */ /* 0x000fe200000010ff */
[----:B------:R-:W-:Y:S01]  /*7840*/  FMUL R13, R24, R17 ;  /* 0x00000011180d7220 */ /* 0x000fe20000400000 */
[----:B------:R-:W-:Y:S01]  /*7850*/  SHF.L.U32 R17, R30, 0x10, RZ ;  /* 0x000000101e117819 */ /* 0x000fe200000006ff */
[----:B------:R-:W-:Y:S01]  /*7860*/  FMUL R7, R24, R7 ;  /* 0x0000000718077220 */ /* 0x000fe20000400000 */
[----:B------:R-:W-:Y:S01]  /*7870*/  LOP3.LUT R0, R30, 0xffff0000, RZ, 0xc0, !PT ;  /* 0xffff00001e007812 */ /* 0x000fe200078ec0ff */
[----:B------:R-:W-:Y:S01]  /*7880*/  FFMA R3, R27, R20, R3 ;  /* 0x000000141b037223 */ /* 0x000fe20000000003 */
[----:B------:R-:W-:Y:S01]  /*7890*/  SHF.L.U32 R2, R31, 0x10, RZ ;  /* 0x000000101f027819 */ /* 0x000fe200000006ff */
[----:B------:R-:W-:Y:S01]  /*78a0*/  FFMA R7, R27, R16, R7 ;  /* 0x000000101b077223 */ /* 0x000fe20000000007 */
[----:B------:R-:W-:Y:S01]  /*78b0*/  LOP3.LUT R16, R31, 0xffff0000, RZ, 0xc0, !PT ;  /* 0xffff00001f107812 */ /* 0x000fe200078ec0ff */
[C---:B------:R-:W-:Y:S01]  /*78c0*/  FFMA R4, R27.reuse, R17, R4 ;  /* 0x000000111b047223 */ /* 0x040fe20000000004 */
[----:B------:R-:W-:Y:S01]  /*78d0*/  FFMA R5, R27, R0, R5 ;  /* 0x000000001b057223 */ /* 0x000fe20000000005 */
[----:B---3--:R-:W-:Y:S01]  /*78e0*/  SHF.L.U32 R0, R36, 0x10, RZ ;  /* 0x0000001024007819 */ /* 0x008fe200000006ff */
[C---:B------:R-:W-:Y:S01]  /*78f0*/  FMUL R6, R24.reuse, R10 ;  /* 0x0000000a18067220 */ /* 0x040fe20000400000 */
[C---:B------:R-:W-:Y:S01]  /*7900*/  FMUL R11, R24.reuse, R11 ;  /* 0x0000000b180b7220 */ /* 0x040fe20000400000 */
[----:B------:R-:W-:Y:S01]  /*7910*/  F2FP.BF16.F32.PACK_AB R33, R7, R3 ;  /* 0x000000030721723e */ /* 0x000fe200000010ff */
[----:B------:R-:W-:Y:S01]  /*7920*/  FMUL R10, R24, R14 ;  /* 0x0000000e180a7220 */ /* 0x000fe20000400000 */
[C---:B------:R-:W-:Y:S01]  /*7930*/  FFMA R6, R27.reuse, R2, R6 ;  /* 0x000000021b067223 */ /* 0x040fe20000000006 */
[C---:B------:R-:W-:Y:S01]  /*7940*/  FFMA R11, R27.reuse, R16, R11 ;  /* 0x000000101b0b7223 */ /* 0x040fe2000000000b */
[----:B------:R-:W-:Y:S01]  /*7950*/  LOP3.LUT R2, R36, 0xffff0000, RZ, 0xc0, !PT ;  /* 0xffff000024027812 */ /* 0x000fe200078ec0ff */
[----:B------:R-:W-:Y:S01]  /*7960*/  FFMA R8, R27, R0, R8 ;  /* 0x000000001b087223 */ /* 0x000fe20000000008 */
[C---:B------:R-:W-:Y:S01]  /*7970*/  SHF.L.U32 R3, R37.reuse, 0x10, RZ ;  /* 0x0000001025037819 */ /* 0x040fe200000006ff */
[----:B------:R-:W-:Y:S01]  /*7980*/  FMUL R15, R24, R15 ;  /* 0x0000000f180f7220 */ /* 0x000fe20000400000 */
[----:B------:R-:W-:Y:S01]  /*7990*/  LOP3.LUT R0, R37, 0xffff0000, RZ, 0xc0, !PT ;  /* 0xffff000025007812 */ /* 0x000fe200078ec0ff */
[C---:B------:R-:W-:Y:S01]  /*79a0*/  FFMA R9, R27.reuse, R2, R9 ;  /* 0x000000021b097223 */ /* 0x040fe20000000009 */
[C---:B------:R-:W-:Y:S01]  /*79b0*/  SHF.L.U32 R2, R38.reuse, 0x10, RZ ;  /* 0x0000001026027819 */ /* 0x040fe200000006ff */
[C---:B------:R-:W-:Y:S01]  /*79c0*/  FFMA R10, R27.reuse, R3, R10 ;  /* 0x000000031b0a7223 */ /* 0x040fe2000000000a */
[----:B------:R-:W-:Y:S01]  /*79d0*/  LOP3.LUT R3, R38, 0xffff0000, RZ, 0xc0, !PT ;  /* 0xffff000026037812 */ /* 0x000fe200078ec0ff */
[----:B------:R-:W-:Y:S01]  /*79e0*/  FFMA R15, R27, R0, R15 ;  /* 0x000000001b0f7223 */ /* 0x000fe2000000000f */
[----:B------:R-:W-:Y:S01]  /*79f0*/  F2FP.BF16.F32.PACK_AB R34, R5, R4 ;  /* 0x000000040522723e */ /* 0x000fe200000010ff */
[C---:B------:R-:W-:Y:S01]  /*7a00*/  FMUL R14, R24.reuse, R18 ;  /* 0x00000012180e7220 */ /* 0x040fe20000400000 */
[C---:B------:R-:W-:Y:S01]  /*7a10*/  SHF.L.U32 R0, R39.reuse, 0x10, RZ ;  /* 0x0000001027007819 */ /* 0x040fe200000006ff */
[----:B------:R-:W-:Y:S01]  /*7a20*/  FMUL R19, R24, R19 ;  /* 0x0000001318137220 */ /* 0x000fe20000400000 */
[----:B------:R-:W-:Y:S01]  /*7a30*/  LOP3.LUT R4, R39, 0xffff0000, RZ, 0xc0, !PT ;  /* 0xffff000027047812 */ /* 0x000fe200078ec0ff */
[----:B------:R-:W-:Y:S01]  /*7a40*/  FFMA R12, R27, R2, R12 ;  /* 0x000000021b0c7223 */ /* 0x000fe2000000000c */
[----:B------:R-:W-:Y:S01]  /*7a50*/  F2FP.BF16.F32.PACK_AB R35, R11, R6 ;  /* 0x000000060b23723e */ /* 0x000fe200000010ff */
[C---:B------:R-:W-:Y:S01]  /*7a60*/  FFMA R13, R27.reuse, R3, R13 ;  /* 0x000000031b0d7223 */ /* 0x040fe2000000000d */
[C---:B------:R-:W-:Y:S01]  /*7a70*/  FFMA R14, R27.reuse, R0, R14 ;  /* 0x000000001b0e7223 */ /* 0x040fe2000000000e */
[----:B------:R-:W-:Y:S01]  /*7a80*/  FFMA R19, R27, R4, R19 ;  /* 0x000000041b137223 */ /* 0x000fe20000000013 */
[----:B------:R-:W-:Y:S01]  /*7a90*/  F2FP.BF16.F32.PACK_AB R8, R9, R8 ;  /* 0x000000080908723e */ /* 0x000fe200000010ff */
[----:B------:R1:W-:Y:S01]  /*7aa0*/  STS.128 [R67+UR44+0x200], R32 ;  /* 0x0002002043007988 */ /* 0x0003e20008000c2c */
[----:B------:R-:W-:Y:S02]  /*7ab0*/  F2FP.BF16.F32.PACK_AB R9, R15, R10 ;  /* 0x0000000a0f09723e */ /* 0x000fe400000010ff */
[----:B------:R-:W-:Y:S02]  /*7ac0*/  F2FP.BF16.F32.PACK_AB R10, R13, R12 ;  /* 0x0000000c0d0a723e */ /* 0x000fe400000010ff */
[----:B------:R-:W-:Y:S05]  /*7ad0*/  F2FP.BF16.F32.PACK_AB R11, R19, R14 ;  /* 0x0000000e130b723e */ /* 0x000fea00000010ff */
[----:B------:R1:W-:Y:S01]  /*7ae0*/  STS.128 [R68+0x200], R8 ;  /* 0x0002000844007388 */ /* 0x0003e20000000c00 */
[----:B------:R-:W-:Y:S01]  /*7af0*/  @!PT LDS RZ, [RZ] ;  /* 0x00000000fffff984 */ /* 0x000fe20000000800 */
[----:B------:R-:W-:Y:S01]  /*7b00*/  @!PT LDS RZ, [RZ] ;  /* 0x00000000fffff984 */ /* 0x000fe20000000800 */
[----:B------:R-:W-:Y:S01]  /*7b10*/  @!PT LDS RZ, [RZ] ;  /* 0x00000000fffff984 */ /* 0x000fe20000000800 */
[----:B------:R-:W-:Y:S01]  /*7b20*/  @!PT LDS RZ, [RZ] ;  /* 0x00000000fffff984 */ /* 0x000fe20000000800 */
[----:B------:R2:W-:Y:S07]  /*7b30*/  MEMBAR.ALL.CTA ;  /* 0x0000000000007992 */ /* 0x0005ee0000008000 */
[----:B--2---:R-:W2:Y:S02]  /*7b40*/  FENCE.VIEW.ASYNC.S ;  /* 0x00000000000073c6 */ /* 0x004ea40000000000 */
[----:B--2---:R-:W-:Y:S06]  /*7b50*/  BAR.SYNC.DEFER_BLOCKING 0x1, 0x80 ;  /* 0x0042000000007b1d */ /* 0x004fec0000010000 */
[----:B------:R-:W-:Y:S05]  /*7b60*/  @P0 BRA `(.L_x_120) ;  /* 0x00000000004c0947 */ /* 0x000fea0003800000 */
[----:B------:R-:W-:Y:S01]  /*7b70*/  UIADD3 UR4, UPT, UPT, UR44, 0x200, URZ ;  /* 0x000002002c047890 */ /* 0x000fe2000fffe0ff */
[----:B------:R-:W-:Y:S01]  /*7b80*/  R2UR UR10, R63 ;  /* 0x000000003f0a72ca */ /* 0x000fe200000e0000 */
[----:B------:R-:W-:Y:S01]  /*7b90*/  UMOV UR9, UR46 ;  /* 0x0000002e00097c82 */ /* 0x000fe20008000000 */
[----:B------:R-:W-:Y:S01]  /*7ba0*/  R2UR UR11, R62 ;  /* 0x000000003e0b72ca */ /* 0x000fe200000e0000 */
[----:B------:R-:W-:Y:S01]  /*7bb0*/  UIADD3 UR6, UPT, UPT, UR44, 0xa00, URZ ;  /* 0x00000a002c067890 */ /* 0x000fe2000fffe0ff */
[----:B------:R-:W-:Y:S01]  /*7bc0*/  R2UR UR12, R60 ;  /* 0x000000003c0c72ca */ /* 0x000fe200000e0000 */
[----:B------:R-:W-:Y:S01]  /*7bd0*/  IMAD.U32 R50, RZ, RZ, UR4 ;  /* 0x00000004ff327e24 */ /* 0x000fe2000f8e00ff */
[----:B------:R-:W-:Y:S01]  /*7be0*/  R2UR UR13, R61 ;  /* 0x000000003d0d72ca */ /* 0x000fe200000e0000 */
[----:B------:R-:W-:Y:S02]  /*7bf0*/  UIADD3 UR4, UP0, UPT, UR62, 0x780, URZ ;  /* 0x000007803e047890 */ /* 0x000fe4000ff1e0ff */
[----:B------:R-:W-:Y:S01]  /*7c00*/  UIADD3 UR7, UPT, UPT, UR46, 0x40, URZ ;  /* 0x000000402e077890 */ /* 0x000fe2000fffe0ff */
[----:B------:R-:W-:Y:S01]  /*7c10*/  R2UR UR8, R50 ;  /* 0x00000000320872ca */ /* 0x000fe200000e0000 */
[----:B------:R-:W-:Y:S11]  /*7c20*/  UIADD3.X UR5, UPT, UPT, URZ, UR63, URZ, UP0, !UPT ;  /* 0x0000003fff057290 */ /* 0x000ff600087fe4ff */
[----:B------:R-:W-:Y:S01]  /*7c30*/  @!UPT UIADD3 URZ, UPT, UPT, URZ, URZ, URZ ;  /* 0x000000fffffff290 */ /* 0x000fe2000fffe0ff */
[----:B------:R2:W-:Y:S02]  /*7c40*/  UTMASTG.5D.IM2COL [UR8], [UR4] ;  /* 0x00000008040073b5 */ /* 0x0005e40008060000 */
[----:B--2---:R-:W-:Y:S01]  /*7c50*/  UMOV UR8, UR6 ;  /* 0x0000000600087c82 */ /* 0x004fe20008000000 */
[----:B------:R-:W-:Y:S02]  /*7c60*/  UMOV UR9, UR7 ;  /* 0x0000000700097c82 */ /* 0x000fe40008000000 */
[----:B------:R2:W-:Y:S01]  /*7c70*/  UTMASTG.5D.IM2COL [UR8], [UR4] ;  /* 0x00000008040073b5 */ /* 0x0005e20008060000 */
[----:B------:R0:W-:Y:S01]  /*7c80*/  UTMACMDFLUSH ;  /* 0x00000000000079b7 */ /* 0x0001e20000000000 */
[----:B--2---:R-:W-:Y:S04]  /*7c90*/  DEPBAR.LE SB0, 0x1 ;  /* 0x000080400000791a */ /* 0x004fe80000000000 */
.L_x_120:
[----:B------:R-:W-:Y:S05]  /*7ca0*/  BSYNC.RECONVERGENT B0 ;  /* 0x0000000000007941 */ /* 0x000fea0003800200 */
.L_x_119:
[----:B------:R-:W-:Y:S01]  /*7cb0*/  BAR.SYNC.DEFER_BLOCKING 0x1, 0x80 ;  /* 0x0042000000007b1d */ /* 0x000fe20000010000 */
[----:B------:R-:W-:Y:S01]  /*7cc0*/  ISETP.NE.AND P1, PT, R66, RZ, PT ;  /* 0x000000ff4200720c */ /* 0x000fe20003f25270 */
[----:B------:R-:W-:Y:S01]  /*7cd0*/  UISETP.NE.AND UP0, UPT, UR49, URZ, UPT ;  /* 0x000000ff3100728c */ /* 0x000fe2000bf05270 */
[----:B------:R-:W-:Y:S11]  /*7ce0*/  LEA R4, R26, UR44, 0x3 ;  /* 0x0000002c1a047c11 */ /* 0x000ff6000f8e18ff */
[----:B------:R-:W-:Y:S01]  /*7cf0*/  @P1 SHF.L.U32 R3, R53, 0x1f, RZ ;  /* 0x0000001f35031819 */ /* 0x000fe200000006ff */
[----:B------:R-:W-:Y:S06]  /*7d00*/  BRA.U !UP0, `(.L_x_121) ;  /* 0x0000000108247547 */ /* 0x000fec000b800000 */
[----:B------:R-:W2:Y:S01]  /*7d10*/  S2R R0, SR_CgaCtaId ;  /* 0x0000000000007919 */ /* 0x000ea20000008800 */
[----:B------:R-:W-:Y:S01]  /*7d20*/  IMAD.U32 R2, RZ, RZ, UR47 ;  /* 0x0000002fff027e24 */ /* 0x000fe2000f8e00ff */
[----:B------:R-:W-:Y:S04]  /*7d30*/  UIADD3 UR4, UPT, UPT, UR47, 0x1, URZ ;  /* 0x000000012f047890 */ /* 0x000fe8000fffe0ff */
[----:B------:R-:W-:Y:S01]  /*7d40*/  @P1 LEA R2, R2, UR44, 0x3 ;  /* 0x0000002c02021c11 */ /* 0x000fe2000f8e18ff */
[----:B------:R-:W-:Y:S04]  /*7d50*/  UISETP.NE.AND UP0, UPT, UR4, 0x4, UPT ;  /* 0x000000040400788c */ /* 0x000fe8000bf05270 */
[----:B------:R-:W-:Y:S01]  /*7d60*/  @P1 VIADD R2, R2, 0xf0 ;  /* 0x000000f002021836 */ /* 0x000fe20000000000 */
[----:B------:R-:W-:Y:S04]  /*7d70*/  USEL UR47, UR4, URZ, UP0 ;  /* 0x000000ff042f7287 */ /* 0x000fe80008000000 */
[----:B--2---:R-:W-:Y:S04]  /*7d80*/  @P1 PRMT R0, R0, 0x654, R2 ;  /* 0x0000065400001816 */ /* 0x004fe80000000002 */
[----:B------:R2:W-:Y:S04]  /*7d90*/  @P1 SYNCS.ARRIVE.TRANS64.RED.A1T0 RZ, [R0+URZ], RZ ;  /* 0x000000ff00ff19a7 */ /* 0x0005e800081004ff */
.L_x_121:
[----:B------:R-:W3:Y:S01]  /*7da0*/  @P1 SYNCS.PHASECHK.TRANS64.TRYWAIT P0, [R4+URZ+0xd0], R3 ;  /* 0x0000d003040015a7 */ /* 0x000ee200080011ff */
[----:B------:R-:W-:Y:S01]  /*7db0*/  BSSY B1, `(.L_x_122) ;  /* 0x0000012000017945 */ /* 0x000fe20003800000 */
[----:B---3--:R-:W-:Y:S03]  /*7dc0*/  @P1 SEL R69, RZ, 0x1, !P0 ;  /* 0x00000001ff451807 */ /* 0x008fe60004000000 */
[----:B------:R-:W-:Y:S05]  /*7dd0*/  @!P1 BRA `(.L_x_123) ;  /* 0x00000000003c9947 */ /* 0x000fea0003800000 */
[----:B------:R-:W-:Y:S01]  /*7de0*/  ISETP.NE.AND P1, PT, R70, RZ, PT ;  /* 0x000000ff4600720c */ /* 0x000fe20003f25270 */
[----:B------:R-:W-:Y:S01]  /*7df0*/  BSSY B0, `(.L_x_124) ;  /* 0x0000009000007945 */ /* 0x000fe20003800000 */
[----:B------:R-:W-:Y:S11]  /*7e00*/  ISETP.NE.AND P0, PT, R69, RZ, PT ;  /* 0x000000ff4500720c */ /* 0x000ff60003f05270 */
[----:B------:R-:W-:Y:S05]  /*7e10*/  @P1 IMAD R3, R26, 0x1000, R67 ;  /* 0x000010001a031824 */ /* 0x000fea00078e0243 */
[----:B------:R-:W-:Y:S05]  /*7e20*/  @P1 IADD3 R2, PT, PT, R3, UR44, RZ ;  /* 0x0000002c03021c10 */ /* 0x000fea000fffe0ff */
[----:B------:R-:W-:Y:S01]  /*7e30*/  @P1 IMAD.IADD R2, R72, 0x1, R2 ;  /* 0x0000000148021824 */ /* 0x000fe200078e0202 */
[----:B------:R-:W-:Y:S06]  /*7e40*/  @P0 BRA `(.L_x_125) ;  /* 0x00000000000c0947 */ /* 0x000fec0003800000 */
[----:B--2---:R-:W-:Y:S04]  /*7e50*/  SHF.L.U32 R0, R53, 0x1f, RZ ;  /* 0x0000001f35007819 */ /* 0x004fe800000006ff */
[----:B------:R-:W2:Y:S02]  /*7e60*/  SYNCS.PHASECHK.TRANS64.TRYWAIT P0, [R4+URZ+0xd0], R0 ;  /* 0x0000d000040075a7 */ /* 0x000ea400080011ff */
[----:B--2---:R-:W-:Y:S05]  /*7e70*/  @!P0 BRA `(.L_x_126) ;  /* 0x00000028009c8947 */ /* 0x004fea0003800000 */
.L_x_125:
[----:B------:R-:W-:Y:S05]  /*7e80*/  BSYNC B0 ;  /* 0x0000000000007941 */ /* 0x000fea0003800000 */
.L_x_124:
[----:B------:R-:W-:Y:S02]  /*7e90*/  ISETP.NE.AND P0, PT, R70, RZ, PT ;  /* 0x000000ff4600720c */ /* 0x000fe40003f05270 */
[----:B------:R-:W-:Y:S11]  /*7ea0*/  IADD3 R26, PT, PT, R26, 0x1, RZ ;  /* 0x000000011a1a7810 */ /* 0x000ff60007ffe0ff */
[----:B------:R3:W4:Y:S04]  /*7eb0*/  @P0 LDS.128 R28, [R3+UR44+0x200] ;  /* 0x0002002c031c0984 */ /* 0x0007280008000c00 */
[----:B------:R3:W1:Y:S02]  /*7ec0*/  @P0 LDS.128 R36, [R2+0x200] ;  /* 0x0002000002240984 */ /* 0x0006640000000c00 */
.L_x_123:
[----:B------:R-:W-:Y:S05]  /*7ed0*/  BSYNC B1 ;  /* 0x0000000000017941 */ /* 0x000fea0003800000 */
.L_x_122:
[----:B--2---:R-:W-:Y:S05]  /*7ee0*/  VIADD R0, R25, 0x10 ;  /* 0x0000001019007836 */ /* 0x004fea0000000000 */
[----:B------:R-:W-:Y:S04]  /*7ef0*/  SHF.R.U32.HI R0, RZ, 0x15, R0 ;  /* 0x00000015ff007819 */ /* 0x000fe80000011600 */
[----:B------:R-:W-:Y:S11]  /*7f00*/  LOP3.LUT P0, RZ, R0, 0x3, R46, 0x48, !PT ;  /* 0x0000000300ff7812 */ /* 0x000ff6000780482e */
[----:B------:R-:W-:Y:S02]  /*7f10*/  @!UPT UIADD3 URZ, UPT, UPT, URZ, URZ, URZ ;  /* 0x000000fffffff290 */ /* 0x000fe4000fffe0ff */
[----:B------:R-:W-:Y:S05]  /*7f20*/  @!P0 BRA `(.L_x_127) ;  /* 0x0000000000408947 */ /* 0x000fea0003800000 */
[----:B------:R-:W2:Y:S01]  /*7f30*/  LDCU.64 UR8, c[0x4][0x70] ;  /* 0x01000e00ff0877ac */ /* 0x000ea20008000a00 */
[----:B---3--:R-:W-:Y:S01]  /*7f40*/  MOV R3, 0x0 ;  /* 0x0000000000037802 */ /* 0x008fe20000000f00 */
[----:B------:R-:W-:Y:S02]  /*7f50*/  HFMA2 R12, -RZ, RZ, 0, 5.9604644775390625e-08 ;  /* 0x00000001ff0c7431 */ /* 0x000fe400000001ff */
[----:B-1----:R-:W-:Y:S02]  /*7f60*/  IMAD.MOV.U32 R8, RZ, RZ, 0x192 ;  /* 0x00000192ff087424 */ /* 0x002fe400078e00ff */
[----:B------:R-:W-:Y:S01]  /*7f70*/  IMAD.MOV.U32 R13, RZ, RZ, RZ ;  /* 0x000000ffff0d7224 */ /* 0x000fe200078e00ff */
[----:B------:R-:W1:Y:S01]  /*7f80*/  LDCU.64 UR6, c[0x4][0x78] ;  /* 0x01000f00ff0677ac */ /* 0x000e620008000a00 */
[----:B------:R-:W3:Y:S01]  /*7f90*/  LDC.64 R2, c[0x4][R3] ;  /* 0x0100000003027b82 */ /* 0x000ee20000000a00 */
[----:B------:R-:W5:Y:S01]  /*7fa0*/  LDCU.64 UR4, c[0x4][0x10] ;  /* 0x01000200ff0477ac */ /* 0x000f620008000a00 */
[----:B--2---:R-:W-:Y:S01]  /*7fb0*/  MOV R5, UR9 ;  /* 0x0000000900057c02 */ /* 0x004fe20008000f00 */
[----:B------:R-:W-:Y:S01]  /*7fc0*/  IMAD.U32 R4, RZ, RZ, UR8 ;  /* 0x00000008ff047e24 */ /* 0x000fe2000f8e00ff */
[----:B-1----:R-:W-:Y:S01]  /*7fd0*/  MOV R7, UR7 ;  /* 0x0000000700077c02 */ /* 0x002fe20008000f00 */
[----:B------:R-:W-:Y:S01]  /*7fe0*/  IMAD.U32 R6, RZ, RZ, UR6 ;  /* 0x00000006ff067e24 */ /* 0x000fe2000f8e00ff */
[----:B-----5:R-:W-:Y:S01]  /*7ff0*/  MOV R11, UR5 ;  /* 0x00000005000b7c02 */ /* 0x020fe20008000f00 */
[----:B------:R-:W-:Y:S02]  /*8000*/  IMAD.U32 R10, RZ, RZ, UR4 ;  /* 0x00000004ff0a7e24 */ /* 0x000fe4000f8e00ff */
[----:B------:R-:W-:Y:S07]  /*8010*/  LEPC R20, `(.L_x_127) ;  /* 0x000000001014794e */ /* 0x000fee0000000000 */
[----:B---34-:R-:W-:Y:S05]  /*8020*/  CALL.ABS.NOINC R2 ;  /* 0x0000000002007343 */ /* 0x018fea0003c00000 */
.L_x_127:
[----:B---34-:R-:W-:Y:S01]  /*8030*/  SHF.L.U32 R3, R28, 0x10, RZ ;  /* 0x000000101c037819 */ /* 0x018fe200000006ff */
[----:B------:R-:W-:Y:S05]  /*8040*/  WARPSYNC.ALL ;  /* 0x0000000000007948 */ /* 0x000fea0003800000 */
[----:B------:R-:W-:Y:S01]  /*8050*/  R2UR UR4, R25 ;  /* 0x00000000190472ca */ /* 0x000fe200000e0000 */
[----:B------:R-:W2:Y:S01]  /*8060*/  S2R R71, SR_CgaCtaId ;  /* 0x0000000000477919 */ /* 0x000ea20000008800 */
[C---:B------:R-:W-:Y:S01]  /*8070*/  SHF.L.U32 R20, R29.reuse, 0x10, RZ ;  /* 0x000000101d147819 */ /* 0x040fe200000006ff */
[----:B------:R-:W-:Y:S01]  /*8080*/  BSSY.RECONVERGENT B0, `(.L_x_128) ;  /* 0x000005a000007945 */ /* 0x000fe20003800200 */
[----:B------:R-:W-:Y:S02]  /*8090*/  LOP3.LUT R21, R29, 0xffff0000, RZ, 0xc0, !PT ;  /* 0xffff00001d157812 */ /* 0x000fe400078ec0ff */
[----:B------:R-:W-:Y:S02]  /*80a0*/  ISETP.NE.AND P6, PT, R66, RZ, PT ;  /* 0x000000ff4200720c */ /* 0x000fe40003fc5270 */
[----:B------:R-:W-:Y:S05]  /*80b0*/  ISETP.NE.AND P0, PT, R55, RZ, PT ;  /* 0x000000ff3700720c */ /* 0x000fea0003f05270 */
[----:B-1----:R-:W1:Y:S02]  /*80c0*/  LDTM.x16 R4, tmem[UR4+0x10] ;  /* 0x00001004000479ee */ /* 0x002e640008240000 */
[----:B-1----:R-:W-:Y:S01]  /*80d0*/  FMUL R0, R24, R4 ;  /* 0x0000000418007220 */ /* 0x002fe20000400000 */
[----:B------:R-:W-:Y:S01]  /*80e0*/  LOP3.LUT R4, R28, 0xffff0000, RZ, 0xc0, !PT ;  /* 0xffff00001c047812 */ /* 0x000fe200078ec0ff */
[C---:B------:R-:W-:Y:S01]  /*80f0*/  FMUL R2, R24.reuse, R5 ;  /* 0x0000000518027220 */ /* 0x040fe20000400000 */
[C---:B------:R-:W-:Y:S01]  /*8100*/  FMUL R7, R24.reuse, R7 ;  /* 0x0000000718077220 */ /* 0x040fe20000400000 */
[C---:B------:R-:W-:Y:S01]  /*8110*/  FFMA R0, R27.reuse, R3, R0 ;  /* 0x000000031b007223 */ /* 0x040fe20000000000 */
[C---:B------:R-:W-:Y:S01]  /*8120*/  FMUL R3, R24.reuse, R6 ;  /* 0x0000000618037220 */ /* 0x040fe20000400000 */
[C---:B------:R-:W-:Y:S01]  /*8130*/  FFMA R2, R27.reuse, R4, R2 ;  /* 0x000000041b027223 */ /* 0x040fe20000000002 */
[C---:B------:R-:W-:Y:S01]  /*8140*/  FMUL R4, R24.reuse, R8 ;  /* 0x0000000818047220 */ /* 0x040fe20000400000 */
[----:B------:R-:W-:Y:S01]  /*8150*/  FMUL R8, R24, R12 ;  /* 0x0000000c18087220 */ /* 0x000fe20000400000 */
[C---:B------:R-:W-:Y:S01]  /*8160*/  FFMA R3, R27.reuse, R20, R3 ;  /* 0x000000141b037223 */ /* 0x040fe20000000003 */
[----:B------:R-:W-:Y:S01]  /*8170*/  FFMA R7, R27, R21, R7 ;  /* 0x000000151b077223 */ /* 0x000fe20000000007 */
[----:B------:R-:W-:Y:S01]  /*8180*/  F2FP.BF16.F32.PACK_AB R32, R2, R0 ;  /* 0x000000000220723e */ /* 0x000fe200000010ff */
[----:B------:R-:W-:Y:S01]  /*8190*/  FMUL R12, R24, R16 ;  /* 0x00000010180c7220 */ /* 0x000fe20000400000 */
[----:B------:R-:W-:Y:S01]  /*81a0*/  SHF.L.U32 R16, R30, 0x10, RZ ;  /* 0x000000101e107819 */ /* 0x000fe200000006ff */
[----:B------:R-:W-:Y:S01]  /*81b0*/  FMUL R5, R24, R9 ;  /* 0x0000000918057220 */ /* 0x000fe20000400000 */
[----:B------:R-:W-:Y:S01]  /*81c0*/  LOP3.LUT R0, R30, 0xffff0000, RZ, 0xc0, !PT ;  /* 0xffff00001e007812 */ /* 0x000fe200078ec0ff */
[C---:B------:R-:W-:Y:S01]  /*81d0*/  FMUL R6, R24.reuse, R10 ;  /* 0x0000000a18067220 */ /* 0x040fe20000400000 */
[----:B------:R-:W-:Y:S01]  /*81e0*/  SHF.L.U32 R2, R31, 0x10, RZ ;  /* 0x000000101f027819 */ /* 0x000fe200000006ff */
[----:B------:R-:W-:Y:S01]  /*81f0*/  FFMA R4, R27, R16, R4 ;  /* 0x000000101b047223 */ /* 0x000fe20000000004 */
[----:B------:R-:W-:Y:S01]  /*8200*/  F2FP.BF16.F32.PACK_AB R33, R7, R3 ;  /* 0x000000030721723e */ /* 0x000fe200000010ff */
[----:B------:R-:W-:Y:S01]  /*8210*/  FFMA R5, R27, R0, R5 ;  /* 0x000000001b057223 */ /* 0x000fe20000000005 */
[----:B------:R-:W-:Y:S01]  /*8220*/  LOP3.LUT R3, R31, 0xffff0000, RZ, 0xc0, !PT ;  /* 0xffff00001f037812 */ /* 0x000fe200078ec0ff */
[----:B------:R-:W-:Y:S01]  /*8230*/  FMUL R11, R24, R11 ;  /* 0x0000000b180b7220 */ /* 0x000fe20000400000 */
[C---:B------:R-:W-:Y:S01]  /*8240*/  SHF.L.U32 R0, R36.reuse, 0x10, RZ ;  /* 0x0000001024007819 */ /* 0x040fe200000006ff */
[C---:B------:R-:W-:Y:S01]  /*8250*/  FFMA R6, R27.reuse, R2, R6 ;  /* 0x000000021b067223 */ /* 0x040fe20000000006 */
[----:B------:R-:W-:Y:S01]  /*8260*/  LOP3.LUT R2, R36, 0xffff0000, RZ, 0xc0, !PT ;  /* 0xffff000024027812 */ /* 0x000fe200078ec0ff */
[----:B------:R-:W-:Y:S01]  /*8270*/  FFMA R11, R27, R3, R11 ;  /* 0x000000031b0b7223 */ /* 0x000fe2000000000b */
[----:B------:R-:W-:Y:S01]  /*8280*/  SHF.L.U32 R3, R37, 0x10, RZ ;  /* 0x0000001025037819 */ /* 0x000fe200000006ff */
[C---:B------:R-:W-:Y:S01]  /*8290*/  FMUL R9, R24.reuse, R13 ;  /* 0x0000000d18097220 */ /* 0x040fe20000400000 */
[----:B------:R-:W-:Y:S01]  /*82a0*/  F2FP.BF16.F32.PACK_AB R34, R5, R4 ;  /* 0x000000040522723e */ /* 0x000fe200000010ff */
[C---:B------:R-:W-:Y:S01]  /*82b0*/  FMUL R10, R24.reuse, R14 ;  /* 0x0000000e180a7220 */ /* 0x040fe20000400000 */
[----:B------:R-:W-:Y:S01]  /*82c0*/  SHF.L.U32 R4, R39, 0x10, RZ ;  /* 0x0000001027047819 */ /* 0x000fe200000006ff */
[----:B------:R-:W-:Y:S01]  /*82d0*/  FFMA R8, R27, R0, R8 ;  /* 0x000000001b087223 */ /* 0x000fe20000000008 */
[----:B------:R-:W-:Y:S01]  /*82e0*/  LOP3.LUT R0, R37, 0xffff0000, RZ, 0xc0, !PT ;  /* 0xffff000025007812 */ /* 0x000fe200078ec0ff */
[C---:B------:R-:W-:Y:S01]  /*82f0*/  FFMA R9, R27.reuse, R2, R9 ;  /* 0x000000021b097223 */ /* 0x040fe20000000009 */
[----:B------:R-:W-:Y:S01]  /*8300*/  FFMA R10, R27, R3, R10 ;  /* 0x000000031b0a7223 */ /* 0x000fe2000000000a */
[----:B------:R-:W-:Y:S01]  /*8310*/  FMUL R15, R24, R15 ;  /* 0x0000000f180f7220 */ /* 0x000fe20000400000 */
[----:B------:R-:W-:Y:S01]  /*8320*/  SHF.L.U32 R2, R38, 0x10, RZ ;  /* 0x0000001026027819 */ /* 0x000fe200000006ff */
[----:B------:R-:W-:Y:S01]  /*8330*/  FMUL R13, R24, R17 ;  /* 0x00000011180d7220 */ /* 0x000fe20000400000 */
[----:B------:R-:W-:Y:S01]  /*8340*/  LOP3.LUT R3, R38, 0xffff0000, RZ, 0xc0, !PT ;  /* 0xffff000026037812 */ /* 0x000fe200078ec0ff */
[C---:B------:R-:W-:Y:S01]  /*8350*/  FMUL R14, R24.reuse, R18 ;  /* 0x00000012180e7220 */ /* 0x040fe20000400000 */
[----:B------:R-:W-:Y:S01]  /*8360*/  LOP3.LUT R5, R39, 0xffff0000, RZ, 0xc0, !PT ;  /* 0xffff000027057812 */ /* 0x000fe200078ec0ff */
[----:B------:R-:W-:Y:S01]  /*8370*/  FFMA R15, R27, R0, R15 ;  /* 0x000000001b0f7223 */ /* 0x000fe2000000000f */
[----:B------:R-:W-:Y:S01]  /*8380*/  FMUL R19, R24, R19 ;  /* 0x0000001318137220 */ /* 0x000fe20000400000 */
[----:B------:R-:W-:Y:S01]  /*8390*/  F2FP.BF16.F32.PACK_AB R35, R11, R6 ;  /* 0x000000060b23723e */ /* 0x000fe200000010ff */
[C---:B------:R-:W-:Y:S01]  /*83a0*/  FFMA R12, R27.reuse, R2, R12 ;  /* 0x000000021b0c7223 */ /* 0x040fe2000000000c */
[C---:B------:R-:W-:Y:S01]  /*83b0*/  FFMA R13, R27.reuse, R3, R13 ;  /* 0x000000031b0d7223 */ /* 0x040fe2000000000d */
[C---:B------:R-:W-:Y:S01]  /*83c0*/  FFMA R14, R27.reuse, R4, R14 ;  /* 0x000000041b0e7223 */ /* 0x040fe2000000000e */
[----:B------:R-:W-:Y:S01]  /*83d0*/  FFMA R19, R27, R5, R19 ;  /* 0x000000051b137223 */ /* 0x000fe20000000013 */
[----:B------:R1:W-:Y:S01]  /*83e0*/  STS.128 [R67+UR44+0x1200], R32 ;  /* 0x0012002043007988 */ /* 0x0003e20008000c2c */
[----:B------:R-:W-:Y:S02]  /*83f0*/  F2FP.BF16.F32.PACK_AB R8, R9, R8 ;  /* 0x000000080908723e */ /* 0x000fe400000010ff */
[----:B------:R-:W-:Y:S02]  /*8400*/  F2FP.BF16.F32.PACK_AB R9, R15, R10 ;  /* 0x0000000a0f09723e */ /* 0x000fe400000010ff */
[----:B------:R-:W-:Y:S02]  /*8410*/  F2FP.BF16.F32.PACK_AB R10, R13, R12 ;  /* 0x0000000c0d0a723e */ /* 0x000fe400000010ff */
[----:B------:R-:W-:Y:S02]  /*8420*/  F2FP.BF16.F32.PACK_AB R11, R19, R14 ;  /* 0x0000000e130b723e */ /* 0x000fe400000010ff */
[----:B------:R-:W-:Y:S02]  /*8430*/  MOV R0, UR47 ;  /* 0x0000002f00007c02 */ /* 0x000fe40008000f00 */
[----:B------:R-:W-:Y:S01]  /*8440*/  LEA R2, R26, UR44, 0x3 ;  /* 0x0000002c1a027c11 */ /* 0x000fe2000f8e18ff */
[----:B------:R1:W-:Y:S01]  /*8450*/  STS.128 [R68+0x1200], R8 ;  /* 0x0012000844007388 */ /* 0x0003e20000000c00 */
[----:B------:R-:W-:Y:S02]  /*8460*/  @P6 LEA R0, R0, UR44, 0x3 ;  /* 0x0000002c00006c11 */ /* 0x000fe4000f8e18ff */
[----:B------:R-:W-:Y:S02]  /*8470*/  @P6 SHF.L.U32 R3, R53, 0x1f, RZ ;  /* 0x0000001f35036819 */ /* 0x000fe400000006ff */
[----:B------:R-:W-:Y:S01]  /*8480*/  @P6 IADD3 R0, PT, PT, R0, 0xf0, RZ ;  /* 0x000000f000006810 */ /* 0x000fe20007ffe0ff */
[----:B------:R-:W-:Y:S01]  /*8490*/  @!PT LDS RZ, [RZ] ;  /* 0x00000000fffff984 */ /* 0x000fe20000000800 */
[----:B------:R-:W-:Y:S01]  /*84a0*/  @!PT LDS RZ, [RZ] ;  /* 0x00000000fffff984 */ /* 0x000fe20000000800 */
[----:B------:R-:W-:Y:S01]  /*84b0*/  @!PT LDS RZ, [RZ] ;  /* 0x00000000fffff984 */ /* 0x000fe20000000800 */
[----:B------:R-:W-:Y:S01]  /*84c0*/  @!PT LDS RZ, [RZ] ;  /* 0x00000000fffff984 */ /* 0x000fe20000000800 */
[----:B------:R3:W-:Y:S06]  /*84d0*/  MEMBAR.ALL.CTA ;  /* 0x0000000000007992 */ /* 0x0007ec0000008000 */
[----:B---3--:R-:W3:Y:S01]  /*84e0*/  FENCE.VIEW.ASYNC.S ;  /* 0x00000000000073c6 */ /* 0x008ee20000000000 */
[----:B--2---:R-:W-:Y:S01]  /*84f0*/  @P6 PRMT R0, R71, 0x654, R0 ;  /* 0x0000065447006816 */ /* 0x004fe20000000000 */
[----:B---3--:R-:W-:Y:S06]  /*8500*/  BAR.SYNC.DEFER_BLOCKING 0x1, 0x80 ;  /* 0x0042000000007b1d */ /* 0x008fec0000010000 */
[----:B------:R-:W-:Y:S05]  /*8510*/  @P0 BRA `(.L_x_129) ;  /* 0x0000000000400947 */ /* 0x000fea0003800000 */
[----:B------:R-:W-:Y:S01]  /*8520*/  R2UR UR10, R63 ;  /* 0x000000003f0a72ca */ /* 0x000fe200000e0000 */
[----:B------:R-:W-:Y:S01]  /*8530*/  UIADD3 UR4, UP0, UPT, UR62, 0x780, URZ ;  /* 0x000007803e047890 */ /* 0x000fe2000ff1e0ff */
[----:B------:R-:W-:Y:S01]  /*8540*/  R2UR UR11, R62 ;  /* 0x000000003e0b72ca */ /* 0x000fe200000e0000 */
[----:B------:R-:W-:Y:S01]  /*8550*/  UIADD3 UR8, UPT, UPT, UR44, 0x1200, URZ ;  /* 0x000012002c087890 */ /* 0x000fe2000fffe0ff */
[----:B------:R-:W-:Y:S01]  /*8560*/  R2UR UR12, R60 ;  /* 0x000000003c0c72ca */ /* 0x000fe200000e0000 */
[----:B------:R-:W-:Y:S01]  /*8570*/  UIADD3 UR9, UPT, UPT, UR46, 0x10, URZ ;  /* 0x000000102e097890 */ /* 0x000fe2000fffe0ff */
[----:B------:R-:W-:Y:S01]  /*8580*/  R2UR UR13, R61 ;  /* 0x000000003d0d72ca */ /* 0x000fe200000e0000 */
[----:B------:R-:W-:Y:S02]  /*8590*/  UIADD3.X UR5, UPT, UPT, URZ, UR63, URZ, UP0, !UPT ;  /* 0x0000003fff057290 */ /* 0x000fe400087fe4ff */
[----:B------:R-:W-:Y:S02]  /*85a0*/  UIADD3 UR6, UPT, UPT, UR44, 0x1a00, URZ ;  /* 0x00001a002c067890 */ /* 0x000fe4000fffe0ff */
[----:B------:R-:W-:Y:S08]  /*85b0*/  UIADD3 UR7, UPT, UPT, UR46, 0x50, URZ ;  /* 0x000000502e077890 */ /* 0x000ff0000fffe0ff */
[----:B------:R2:W-:Y:S02]  /*85c0*/  UTMASTG.5D.IM2COL [UR8], [UR4] ;  /* 0x00000008040073b5 */ /* 0x0005e40008060000 */
[----:B--2---:R-:W-:Y:S01]  /*85d0*/  UMOV UR8, UR6 ;  /* 0x0000000600087c82 */ /* 0x004fe20008000000 */
[----:B------:R-:W-:Y:S02]  /*85e0*/  UMOV UR9, UR7 ;  /* 0x0000000700097c82 */ /* 0x000fe40008000000 */
[----:B------:R2:W-:Y:S01]  /*85f0*/  UTMASTG.5D.IM2COL [UR8], [UR4] ;  /* 0x00000008040073b5 */ /* 0x0005e20008060000 */
[----:B------:R0:W-:Y:S01]  /*8600*/  UTMACMDFLUSH ;  /* 0x00000000000079b7 */ /* 0x0001e20000000000 */
[----:B--2---:R-:W-:Y:S04]  /*8610*/  DEPBAR.LE SB0, 0x1 ;  /* 0x000080400000791a */ /* 0x004fe80000000000 */
.L_x_129:
[----:B------:R-:W-:Y:S05]  /*8620*/  BSYNC.RECONVERGENT B0 ;  /* 0x0000000000007941 */ /* 0x000fea0003800200 */
.L_x_128:
[----:B------:R-:W-:Y:S01]  /*8630*/  BAR.SYNC.DEFER_BLOCKING 0x1, 0x80 ;  /* 0x0042000000007b1d */ /* 0x000fe20000010000 */
[----:B------:R-:W-:Y:S04]  /*8640*/  UIADD3 UR4, UPT, UPT, UR47, 0x1, URZ ;  /* 0x000000012f047890 */ /* 0x000fe8000fffe0ff */
[----:B------:R-:W-:Y:S04]  /*8650*/  UISETP.NE.AND UP0, UPT, UR4, 0x4, UPT ;  /* 0x000000040400788c */ /* 0x000fe8000bf05270 */
[----:B------:R-:W-:Y:S01]  /*8660*/  USEL UR45, UR4, URZ, UP0 ;  /* 0x000000ff042d7287 */ /* 0x000fe20008000000 */
[----:B------:R2:W-:Y:S01]  /*8670*/  @P6 SYNCS.ARRIVE.TRANS64.RED.A1T0 RZ, [R0+URZ], RZ ;  /* 0x000000ff00ff69a7 */ /* 0x0005e200081004ff */
[----:B------:R-:W-:Y:S01]  /*8680*/  BSSY B1, `(.L_x_130) ;  /* 0x0000013000017945 */ /* 0x000fe20003800000 */
[----:B------:R-:W3:Y:S02]  /*8690*/  @P6 SYNCS.PHASECHK.TRANS64.TRYWAIT P0, [R2+URZ+0xd0], R3 ;  /* 0x0000d003020065a7 */ /* 0x000ee400080011ff */
[----:B---3--:R-:W-:Y:S01]  /*86a0*/  @P6 SEL R69, RZ, 0x1, !P0 ;  /* 0x00000001ff456807 */ /* 0x008fe20004000000 */
[----:B--2---:R-:W-:Y:S06]  /*86b0*/  @!P6 BRA `(.L_x_131) ;  /* 0x00000000003ce947 */ /* 0x004fec0003800000 */
[----:B------:R-:W-:Y:S01]  /*86c0*/  ISETP.NE.AND P1, PT, R70, RZ, PT ;  /* 0x000000ff4600720c */ /* 0x000fe20003f25270 */
[----:B------:R-:W-:Y:S01]  /*86d0*/  BSSY B0, `(.L_x_132) ;  /* 0x0000009000007945 */ /* 0x000fe20003800000 */
[----:B------:R-:W-:Y:S11]  /*86e0*/  ISETP.NE.AND P0, PT, R69, RZ, PT ;  /* 0x000000ff4500720c */ /* 0x000ff60003f05270 */
[----:B------:R-:W-:Y:S05]  /*86f0*/  @P1 IMAD R3, R26, 0x1000, R67 ;  /* 0x000010001a031824 */ /* 0x000fea00078e0243 */
[----:B------:R-:W-:Y:S05]  /*8700*/  @P1 IADD3 R0, PT, PT, R3, UR44, RZ ;  /* 0x0000002c03001c10 */ /* 0x000fea000fffe0ff */
[----:B------:R-:W-:Y:S01]  /*8710*/  @P1 IMAD.IADD R0, R72, 0x1, R0 ;  /* 0x0000000148001824 */ /* 0x000fe200078e0200 */
[----:B------:R-:W-:Y:S06]  /*8720*/  @P0 BRA `(.L_x_133) ;  /* 0x00000000000c0947 */ /* 0x000fec0003800000 */
[----:B------:R-:W-:Y:S04]  /*8730*/  SHF.L.U32 R4, R53, 0x1f, RZ ;  /* 0x0000001f35047819 */ /* 0x000fe800000006ff */
[----:B------:R-:W2:Y:S02]  /*8740*/  SYNCS.PHASECHK.TRANS64.TRYWAIT P0, [R2+URZ+0xd0], R4 ;  /* 0x0000d004020075a7 */ /* 0x000ea400080011ff */
[----:B--2---:R-:W-:Y:S05]  /*8750*/  @!P0 BRA `(.L_x_134) ;  /* 0x0000002000788947 */ /* 0x004fea0003800000 */
.L_x_133:
[----:B------:R-:W-:Y:S05]  /*8760*/  BSYNC B0 ;  /* 0x0000000000007941 */ /* 0x000fea0003800000 */
.L_x_132:
[----:B------:R-:W-:Y:S02]  /*8770*/  ISETP.NE.AND P0, PT, R70, RZ, PT ;  /* 0x000000ff4600720c */ /* 0x000fe40003f05270 */
[----:B------:R-:W-:Y:S11]  /*8780*/  IADD3 R26, PT, PT, R26, 0x1, RZ ;  /* 0x000000011a1a7810 */ /* 0x000ff60007ffe0ff */
[----:B------:R3:W4:Y:S04]  /*8790*/  @P0 LDS.128 R28, [R3+UR44+0x200] ;  /* 0x0002002c031c0984 */ /* 0x0007280008000c00 */
[----:B------:R3:W1:Y:S02]  /*87a0*/  @P0 LDS.128 R36, [R0+0x200] ;  /* 0x0002000000240984 */ /* 0x0006640000000c00 */
.L_x_131:
[----:B------:R-:W-:Y:S05]  /*87b0*/  BSYNC B1 ;  /* 0x0000000000017941 */ /* 0x000fea0003800000 */
.L_x_130:
[----:B---3--:R-:W-:Y:S05]  /*87c0*/  VIADD R0, R25, 0x20 ;  /* 0x0000002019007836 */ /* 0x008fea0000000000 */
[----:B------:R-:W-:Y:S04]  /*87d0*/  SHF.R.U32.HI R0, RZ, 0x15, R0 ;  /* 0x00000015ff007819 */ /* 0x000fe80000011600 */
[----:B------:R-:W-:Y:S11]  /*87e0*/  LOP3.LUT P0, RZ, R0, 0x3, R46, 0x48, !PT ;  /* 0x0000000300ff7812 */ /* 0x000ff6000780482e */
[----:B------:R-:W-:Y:S02]  /*87f0*/  @!UPT UIADD3 URZ, UPT, UPT, URZ, URZ, URZ ;  /* 0x000000fffffff290 */ /* 0x000fe4000fffe0ff */
[----:B------:R-:W-:Y:S05]  /*8800*/  @!P0 BRA `(.L_x_135) ;  /* 0x0000000000408947 */ /* 0x000fea0003800000 */
[----:B------:R-:W3:Y:S01]  /*8810*/  LDCU.64 UR8, c[0x4][0x70] ;  /* 0x01000e00ff0877ac */ /* 0x000ee20008000a00 */
[----:B------:R-:W-:Y:S01]  /*8820*/  MOV R3, 0x0 ;  /* 0x0000000000037802 */ /* 0x000fe20000000f00 */
[----:B------:R-:W-:Y:S02]  /*8830*/  HFMA2 R12, -RZ, RZ, 0, 5.9604644775390625e-08 ;  /* 0x00000001ff0c7431 */ /* 0x000fe400000001ff */
[----:B-1----:R-:W-:Y:S02]  /*8840*/  IMAD.MOV.U32 R8, RZ, RZ, 0x192 ;  /* 0x00000192ff087424 */ /* 0x002fe400078e00ff */
[----:B------:R-:W-:Y:S01]  /*8850*/  IMAD.MOV.U32 R13, RZ, RZ, RZ ;  /* 0x000000ffff0d7224 */ /* 0x000fe200078e00ff */
[----:B------:R-:W1:Y:S01]  /*8860*/  LDCU.64 UR6, c[0x4][0x78] ;  /* 0x01000f00ff0677ac */ /* 0x000e620008000a00 */
[----:B--2---:R-:W2:Y:S01]  /*8870*/  LDC.64 R2, c[0x4][R3] ;  /* 0x0100000003027b82 */ /* 0x004ea20000000a00 */
[----:B------:R-:W5:Y:S01]  /*8880*/  LDCU.64 UR4, c[0x4][0x10] ;  /* 0x01000200ff0477ac */ /* 0x000f620008000a00 */
[----:B---3--:R-:W-:Y:S01]  /*8890*/  MOV R5, UR9 ;  /* 0x0000000900057c02 */ /* 0x008fe20008000f00 */
[----:B------:R-:W-:Y:S01]  /*88a0*/  IMAD.U32 R4, RZ, RZ, UR8 ;  /* 0x00000008ff047e24 */ /* 0x000fe2000f8e00ff */
[----:B-1----:R-:W-:Y:S01]  /*88b0*/  MOV R7, UR7 ;  /* 0x0000000700077c02 */ /* 0x002fe20008000f00 */
[----:B------:R-:W-:Y:S01]  /*88c0*/  IMAD.U32 R6, RZ, RZ, UR6 ;  /* 0x00000006ff067e24 */ /* 0x000fe2000f8e00ff */
[----:B-----5:R-:W-:Y:S01]  /*88d0*/  MOV R11, UR5 ;  /* 0x00000005000b7c02 */ /* 0x020fe20008000f00 */
[----:B------:R-:W-:Y:S02]  /*88e0*/  IMAD.U32 R10, RZ, RZ, UR4 ;  /* 0x00000004ff0a7e24 */ /* 0x000fe4000f8e00ff */
[----:B------:R-:W-:Y:S07]  /*88f0*/  LEPC R20, `(.L_x_135) ;  /* 0x000000001014794e */ /* 0x000fee0000000000 */
[----:B--2-4-:R-:W-:Y:S05]  /*8900*/  CALL.ABS.NOINC R2 ;  /* 0x0000000002007343 */ /* 0x014fea0003c00000 */
.L_x_135:
[----:B----4-:R-:W-:Y:S01]  /*8910*/  SHF.L.U32 R3, R28, 0x10, RZ ;  /* 0x000000101c037819 */ /* 0x010fe200000006ff */
[----:B------:R-:W-:Y:S05]  /*8920*/  WARPSYNC.ALL ;  /* 0x0000000000007948 */ /* 0x000fea0003800000 */
[----:B------:R-:W-:Y:S01]  /*8930*/  R2UR UR4, R25 ;  /* 0x00000000190472ca */ /* 0x000fe200000e0000 */
[----:B------:R-:W-:Y:S01]  /*8940*/  BSSY.RECONVERGENT B0, `(.L_x_136) ;  /* 0x000005b000007945 */ /* 0x000fe20003800200 */
[C---:B------:R-:W-:Y:S02]  /*8950*/  SHF.L.U32 R20, R29.reuse, 0x10, RZ ;  /* 0x000000101d147819 */ /* 0x040fe400000006ff */
[----:B------:R-:W-:Y:S02]  /*8960*/  LOP3.LUT R21, R29, 0xffff0000, RZ, 0xc0, !PT ;  /* 0xffff00001d157812 */ /* 0x000fe400078ec0ff */
[----:B------:R-:W-:Y:S02]  /*8970*/  ISETP.NE.AND P6, PT, R66, RZ, PT ;  /* 0x000000ff4200720c */ /* 0x000fe40003fc5270 */
[----:B------:R-:W-:Y:S05]  /*8980*/  ISETP.NE.AND P0, PT, R55, RZ, PT ;  /* 0x000000ff3700720c */ /* 0x000fea0003f05270 */
[----:B-12---:R-:W1:Y:S02]  /*8990*/  LDTM.x16 R4, tmem[UR4+0x20] ;  /* 0x00002004000479ee */ /* 0x006e640008240000 */
        /* <DEDUP_REMOVED lines=8> */
[C---:B------:R-:W-:Y:S01]  /*8a20*/  FMUL R8, R24.reuse, R12 ;  /* 0x0000000c18087220 */ /* 0x040fe20000400000 */
[----:B------:R-:W-:Y:S01]  /*8a30*/  FMUL R12, R24, R16 ;  /* 0x00000010180c7220 */ /* 0x000fe20000400000 */
[----:B------:R-:W-:Y:S01]  /*8a40*/  SHF.L.U32 R16, R30, 0x10, RZ ;  /* 0x000000101e107819 */ /* 0x000fe200000006ff */
[C---:B------:R-:W-:Y:S01]  /*8a50*/  FFMA R3, R27.reuse, R20, R3 ;  /* 0x000000141b037223 */ /* 0x040fe20000000003 */
[----:B------:R-:W-:Y:S01]  /*8a60*/  F2FP.BF16.F32.PACK_AB R32, R2, R0 ;  /* 0x000000000220723e */ /* 0x000fe200000010ff */
[C---:B------:R-:W-:Y:S01]  /*8a70*/  FFMA R7, R27.reuse, R21, R7 ;  /* 0x000000151b077223 */ /* 0x040fe20000000007 */
[----:B------:R-:W-:Y:S01]  /*8a80*/  LOP3.LUT R0, R30, 0xffff0000, RZ, 0xc0, !PT ;  /* 0xffff00001e007812 */ /* 0x000fe200078ec0ff */
[----:B------:R-:W-:Y:S01]  /*8a90*/  FFMA R4, R27, R16, R4 ;  /* 0x000000101b047223 */ /* 0x000fe20000000004 */
[C---:B------:R-:W-:Y:S01]  /*8aa0*/  SHF.L.U32 R2, R31.reuse, 0x10, RZ ;  /* 0x000000101f027819 */ /* 0x040fe200000006ff */
[C---:B------:R-:W-:Y:S01]  /*8ab0*/  FMUL R5, R24.reuse, R9 ;  /* 0x0000000918057220 */ /* 0x040fe20000400000 */
[----:B------:R-:W-:Y:S01]  /*8ac0*/  LOP3.LUT R16, R31, 0xffff0000, RZ, 0xc0, !PT ;  /* 0xffff00001f107812 */ /* 0x000fe200078ec0ff */
[----:B------:R-:W-:Y:S01]  /*8ad0*/  FMUL R6, R24, R10 ;  /* 0x0000000a18067220 */ /* 0x000fe20000400000 */
[----:B------:R-:W-:Y:S01]  /*8ae0*/  F2FP.BF16.F32.PACK_AB R33, R7, R3 ;  /* 0x000000030721723e */ /* 0x000fe200000010ff */
[C---:B------:R-:W-:Y:S01]  /*8af0*/  FFMA R5, R27.reuse, R0, R5 ;  /* 0x000000001b057223 */ /* 0x040fe20000000005 */
[C---:B------:R-:W-:Y:S01]  /*8b00*/  SHF.L.U32 R0, R36.reuse, 0x10, RZ ;  /* 0x0000001024007819 */ /* 0x040fe200000006ff */
[----:B------:R-:W-:Y:S01]  /*8b10*/  FFMA R6, R27, R2, R6 ;  /* 0x000000021b067223 */ /* 0x000fe20000000006 */
[----:B------:R-:W-:Y:S01]  /*8b20*/  LOP3.LUT R2, R36, 0xffff0000, RZ, 0xc0, !PT ;  /* 0xffff000024027812 */ /* 0x000fe200078ec0ff */
[C---:B------:R-:W-:Y:S01]  /*8b30*/  FMUL R11, R24.reuse, R11 ;  /* 0x0000000b180b7220 */ /* 0x040fe20000400000 */
        /* <DEDUP_REMOVED lines=9> */
[----:B------:R-:W-:Y:S01]  /*8bd0*/  LOP3.LUT R0, R37, 0xffff0000, RZ, 0xc0, !PT ;  /* 0xffff000025007812 */ /* 0x000fe200078ec0ff */
[C---:B------:R-:W-:Y:S01]  /*8be0*/  FFMA R10, R27.reuse, R3, R10 ;  /* 0x000000031b0a7223 */ /* 0x040fe2000000000a */
[----:B------:R-:W-:Y:S01]  /*8bf0*/  FMUL R15, R24, R15 ;  /* 0x0000000f180f7220 */ /* 0x000fe20000400000 */
[----:B------:R-:W-:Y:S01]  /*8c00*/  SHF.L.U32 R2, R38, 0x10, RZ ;  /* 0x0000001026027819 */ /* 0x000fe200000006ff */
[----:B------:R-:W-:Y:S01]  /*8c10*/  FMUL R13, R24, R17 ;  /* 0x00000011180d7220 */ /* 0x000fe20000400000 */
[----:B------:R-:W-:Y:S01]  /*8c20*/  LOP3.LUT R3, R38, 0xffff0000, RZ, 0xc0, !PT ;  /* 0xffff000026037812 */ /* 0x000fe200078ec0ff */
[C---:B------:R-:W-:Y:S01]  /*8c30*/  FMUL R14, R24.reuse, R18 ;  /* 0x00000012180e7220 */ /* 0x040fe20000400000 */
        /* <DEDUP_REMOVED lines=23> */
[----:B--2---:R-:W2:Y:S01]  /*8db0*/  FENCE.VIEW.ASYNC.S ;  /* 0x00000000000073c6 */ /* 0x004ea20000000000 */
[----:B------:R-:W-:Y:S01]  /*8dc0*/  @P6 PRMT R0, R71, 0x654, R0 ;  /* 0x0000065447006816 */ /* 0x000fe20000000000 */
[----:B--2---:R-:W-:Y:S06]  /*8dd0*/  BAR.SYNC.DEFER_BLOCKING 0x1, 0x80 ;  /* 0x0042000000007b1d */ /* 0x004fec0000010000 */
        /* <DEDUP_REMOVED lines=17> */
.L_x_137:
[----:B------:R-:W-:Y:S05]  /*8ef0*/  BSYNC.RECONVERGENT B0 ;  /* 0x0000000000007941 */ /* 0x000fea0003800200 */
.L_x_136:
        /* <DEDUP_REMOVED lines=19> */
.L_x_141:
[----:B------:R-:W-:Y:S05]  /*9030*/  BSYNC B0 ;  /* 0x0000000000007941 */ /* 0x000fea0003800000 */
.L_x_140:
[----:B------:R-:W-:Y:S11]  /*9040*/  ISETP.NE.AND P0, PT, R70, RZ, PT ;  /* 0x000000ff4600720c */ /* 0x000ff60003f05270 */
[----:B------:R-:W-:Y:S02]  /*9050*/  @!UPT UIADD3 URZ, UPT, UPT, URZ, URZ, URZ ;  /* 0x000000fffffff290 */ /* 0x000fe4000fffe0ff */
[----:B------:R3:W4:Y:S04]  /*9060*/  @P0 LDS.128 R28, [R26+UR44+0x200] ;  /* 0x0002002c1a1c0984 */ /* 0x0007280008000c00 */
[----:B------:R3:W1:Y:S02]  /*9070*/  @P0 LDS.128 R36, [R72+0x200] ;  /* 0x0002000048240984 */ /* 0x0006640000000c00 */
.L_x_139:
[----:B------:R-:W-:Y:S05]  /*9080*/  BSYNC B1 ;  /* 0x0000000000017941 */ /* 0x000fea0003800000 */
.L_x_138:
[----:B--2---:R-:W-:Y:S05]  /*9090*/  VIADD R0, R25, 0x30 ;  /* 0x0000003019007836 */ /* 0x004fea0000000000 */
[----:B------:R-:W-:Y:S04]  /*90a0*/  SHF.R.U32.HI R0, RZ, 0x15, R0 ;  /* 0x00000015ff007819 */ /* 0x000fe80000011600 */
[----:B------:R-:W-:Y:S11]  /*90b0*/  LOP3.LUT P0, RZ, R0, 0x3, R46, 0x48, !PT ;  /* 0x0000000300ff7812 */ /* 0x000ff6000780482e */
[----:B------:R-:W-:Y:S02]  /*90c0*/  @!UPT UIADD3 URZ, UPT, UPT, URZ, URZ, URZ ;  /* 0x000000fffffff290 */ /* 0x000fe4000fffe0ff */
[----:B------:R-:W-:Y:S05]  /*90d0*/  @!P0 BRA `(.L_x_143) ;  /* 0x0000000000408947 */ /* 0x000fea0003800000 */
[----:B------:R-:W2:Y:S01]  /*90e0*/  LDCU.64 UR8, c[0x4][0x70] ;  /* 0x01000e00ff0877ac */ /* 0x000ea20008000a00 */
[----:B------:R-:W-:Y:S01]  /*90f0*/  MOV R3, 0x0 ;  /* 0x0000000000037802 */ /* 0x000fe20000000f00 */
        /* <DEDUP_REMOVED lines=14> */
.L_x_143:
[----:B------:R-:W-:Y:S01]  /*91e0*/  ISETP.NE.AND P0, PT, R55, RZ, PT ;  /* 0x000000ff3700720c */ /* 0x000fe20003f05270 */
[----:B------:R-:W-:Y:S05]  /*91f0*/  WARPSYNC.ALL ;  /* 0x0000000000007948 */ /* 0x000fea0003800000 */
[----:B------:R-:W-:Y:S01]  /*9200*/  R2UR UR4, R25 ;  /* 0x00000000190472ca */ /* 0x000fe200000e0000 */
[----:B------:R-:W-:Y:S01]  /*9210*/  BSSY.RECONVERGENT B0, `(.L_x_144) ;  /* 0x0000058000007945 */ /* 0x000fe20003800200 */
[C---:B----4-:R-:W-:Y:S02]  /*9220*/  SHF.L.U32 R20, R28.reuse, 0x10, RZ ;  /* 0x000000101c147819 */ /* 0x050fe400000006ff */
[----:B------:R-:W-:Y:S02]  /*9230*/  LOP3.LUT R21, R28, 0xffff0000, RZ, 0xc0, !PT ;  /* 0xffff00001c157812 */ /* 0x000fe400078ec0ff */
[C---:B------:R-:W-:Y:S02]  /*9240*/  SHF.L.U32 R25, R29.reuse, 0x10, RZ ;  /* 0x000000101d197819 */ /* 0x040fe400000006ff */
[----:B---3--:R-:W-:Y:S02]  /*9250*/  LOP3.LUT R26, R29, 0xffff0000, RZ, 0xc0, !PT ;  /* 0xffff00001d1a7812 */ /* 0x008fe400078ec0ff */
[C---:B------:R-:W-:Y:S02]  /*9260*/  SHF.L.U32 R28, R30.reuse, 0x10, RZ ;  /* 0x000000101e1c7819 */ /* 0x040fe400000006ff */
[----:B------:R-:W-:Y:S01]  /*9270*/  LOP3.LUT R29, R30, 0xffff0000, RZ, 0xc0, !PT ;  /* 0xffff00001e1d7812 */ /* 0x000fe200078ec0ff */
[----:B-1----:R-:W1:Y:S01]  /*9280*/  LDTM.x16 R4, tmem[UR4+0x30] ;  /* 0x00003004000479ee */ /* 0x002e620008240000 */
[C---:B------:R-:W-:Y:S01]  /*9290*/  SHF.L.U32 R30, R31.reuse, 0x10, RZ ;  /* 0x000000101f1e7819 */ /* 0x040fe200000006ff */
[----:B------:R-:W-:Y:S01]  /*92a0*/  NOP ;  /* 0x0000000000007918 */ /* 0x000fe20000000000 */
[----:B------:R-:W-:Y:S02]  /*92b0*/  LOP3.LUT R31, R31, 0xffff0000, RZ, 0xc0, !PT ;  /* 0xffff00001f1f7812 */ /* 0x000fe400078ec0ff */
[C---:B------:R-:W-:Y:S02]  /*92c0*/  SHF.L.U32 R32, R36.reuse, 0x10, RZ ;  /* 0x0000001024207819 */ /* 0x040fe400000006ff */
[----:B------:R-:W-:Y:S02]  /*92d0*/  LOP3.LUT R33, R36, 0xffff0000, RZ, 0xc0, !PT ;  /* 0xffff000024217812 */ /* 0x000fe400078ec0ff */
[----:B------:R-:W-:Y:S02]  /*92e0*/  IADD3 R64, PT, PT, R64, 0x140, RZ ;  /* 0x0000014040407810 */ /* 0x000fe40007ffe0ff */
[C---:B------:R-:W-:Y:S02]  /*92f0*/  SHF.L.U32 R34, R37.reuse, 0x10, RZ ;  /* 0x0000001025227819 */ /* 0x040fe400000006ff */
[----:B------:R-:W-:Y:S02]  /*9300*/  LOP3.LUT R64, R64, 0xfefffff8, RZ, 0xc0, !PT ;  /* 0xfefffff840407812 */ /* 0x000fe400078ec0ff */
[----:B------:R-:W-:Y:S02]  /*9310*/  LOP3.LUT R35, R37, 0xffff0000, RZ, 0xc0, !PT ;  /* 0xffff000025237812 */ /* 0x000fe400078ec0ff */
[----:B-1----:R1:W-:Y:S01]  /*9320*/  SYNCS.ARRIVE.TRANS64.RED.A1T0 RZ, [R64+URZ], RZ ;  /* 0x000000ff40ff79a7 */ /* 0x0023e200081004ff */
[C---:B------:R-:W-:Y:S02]  /*9330*/  SHF.L.U32 R36, R38.reuse, 0x10, RZ ;  /* 0x0000001026247819 */ /* 0x040fe400000006ff */
[----:B------:R-:W-:Y:S02]  /*9340*/  LOP3.LUT R37, R38, 0xffff0000, RZ, 0xc0, !PT ;  /* 0xffff000026257812 */ /* 0x000fe400078ec0ff */
[----:B------:R-:W-:Y:S01]  /*9350*/  SHF.L.U32 R38, R39, 0x10, RZ ;  /* 0x0000001027267819 */ /* 0x000fe200000006ff */
[C---:B------:R-:W-:Y:S01]  /*9360*/  FMUL R4, R24.reuse, R4 ;  /* 0x0000000418047220 */ /* 0x040fe20000400000 */
[C---:B------:R-:W-:Y:S01]  /*9370*/  FMUL R5, R24.reuse, R5 ;  /* 0x0000000518057220 */ /* 0x040fe20000400000 */
[C---:B------:R-:W-:Y:S01]  /*9380*/  FMUL R6, R24.reuse, R6 ;  /* 0x0000000618067220 */ /* 0x040fe20000400000 */
[C---:B------:R-:W-:Y:S01]  /*9390*/  FMUL R7, R24.reuse, R7 ;  /* 0x0000000718077220 */ /* 0x040fe20000400000 */
[C---:B------:R-:W-:Y:S01]  /*93a0*/  FFMA R4, R27.reuse, R20, R4 ;  /* 0x000000141b047223 */ /* 0x040fe20000000004 */
        /* <DEDUP_REMOVED lines=15> */
[C---:B------:R-:W-:Y:S01]  /*94a0*/  FMUL R12, R24.reuse, R16 ;  /* 0x00000010180c7220 */ /* 0x040fe20000400000 */
[C---:B------:R-:W-:Y:S01]  /*94b0*/  FFMA R0, R27.reuse, R32, R0 ;  /* 0x000000201b007223 */ /* 0x040fe20000000000 */
[C---:B------:R-:W-:Y:S01]  /*94c0*/  FMUL R13, R24.reuse, R17 ;  /* 0x00000011180d7220 */ /* 0x040fe20000400000 */
[----:B------:R-:W-:Y:S01]  /*94d0*/  FFMA R2, R27, R33, R2 ;  /* 0x000000211b027223 */ /* 0x000fe20000000002 */
[----:B------:R-:W-:Y:S01]  /*94e0*/  F2FP.BF16.F32.PACK_AB R4, R5, R4 ;  /* 0x000000040504723e */ /* 0x000fe200000010ff */
[C---:B------:R-:W-:Y:S01]  /*94f0*/  FMUL R14, R24.reuse, R18 ;  /* 0x00000012180e7220 */ /* 0x040fe20000400000 */
[----:B------:R-:W-:Y:S01]  /*9500*/  FFMA R3, R27, R34, R3 ;  /* 0x000000221b037223 */ /* 0x000fe20000000003 */
[----:B------:R-:W-:Y:S01]  /*9510*/  LOP3.LUT R39, R39, 0xffff0000, RZ, 0xc0, !PT ;  /* 0xffff000027277812 */ /* 0x000fe200078ec0ff */
[----:B------:R-:W-:Y:S01]  /*9520*/  FFMA R15, R27, R35, R15 ;  /* 0x000000231b0f7223 */ /* 0x000fe2000000000f */
[----:B------:R-:W-:Y:S01]  /*9530*/  F2FP.BF16.F32.PACK_AB R5, R7, R6 ;  /* 0x000000060705723e */ /* 0x000fe200000010ff */
[----:B------:R-:W-:Y:S01]  /*9540*/  FMUL R19, R24, R19 ;  /* 0x0000001318137220 */ /* 0x000fe20000400000 */
[----:B------:R-:W-:Y:S01]  /*9550*/  F2FP.BF16.F32.PACK_AB R6, R9, R8 ;  /* 0x000000080906723e */ /* 0x000fe200000010ff */
        /* <DEDUP_REMOVED lines=35> */
.L_x_145:
[----:B------:R-:W-:Y:S05]  /*9790*/  BSYNC.RECONVERGENT B0 ;  /* 0x0000000000007941 */ /* 0x000fea0003800200 */
.L_x_144:
[----:B------:R-:W-:Y:S01]  /*97a0*/  BAR.SYNC.DEFER_BLOCKING 0x1, 0x80 ;  /* 0x0042000000007b1d */ /* 0x000fe20000010000 */
[----:B------:R-:W-:Y:S01]  /*97b0*/  UISETP.NE.AND UP0, UPT, UR49, -0x4, UPT ;  /* 0xfffffffc3100788c */ /* 0x000fe2000bf05270 */
[----:B------:R-:W-:Y:S08]  /*97c0*/  IADD3 R22, PT, PT, R22, 0x1, RZ ;  /* 0x0000000116167810 */ /* 0x000ff00007ffe0ff */
[----:B------:R-:W-:Y:S05]  /*97d0*/  BRA.U !UP0, `(.L_x_146) ;  /* 0x0000000108247547 */ /* 0x000fea000b800000 */
[----:B------:R-:W-:Y:S01]  /*97e0*/  ISETP.NE.AND P0, PT, R66, RZ, PT ;  /* 0x000000ff4200720c */ /* 0x000fe20003f05270 */
[----:B------:R-:W-:Y:S01]  /*97f0*/  IMAD.U32 R0, RZ, RZ, UR47 ;  /* 0x0000002fff007e24 */ /* 0x000fe2000f8e00ff */
[----:B------:R-:W-:Y:S04]  /*9800*/  UIADD3 UR4, UPT, UPT, UR47, 0x1, URZ ;  /* 0x000000012f047890 */ /* 0x000fe8000fffe0ff */
[----:B------:R-:W-:Y:S04]  /*9810*/  UISETP.NE.AND UP0, UPT, UR4, 0x4, UPT ;  /* 0x000000040400788c */ /* 0x000fe8000bf05270 */
[----:B------:R-:W-:Y:S03]  /*9820*/  USEL UR47, UR4, URZ, UP0 ;  /* 0x000000ff042f7287 */ /* 0x000fe60008000000 */
[----:B------:R-:W-:Y:S05]  /*9830*/  @P0 LEA R0, R0, UR44, 0x3 ;  /* 0x0000002c00000c11 */ /* 0x000fea000f8e18ff */
[----:B------:R-:W-:Y:S05]  /*9840*/  @P0 VIADD R0, R0, 0xf0 ;  /* 0x000000f000000836 */ /* 0x000fea0000000000 */
[----:B------:R-:W-:Y:S04]  /*9850*/  @P0 PRMT R0, R71, 0x654, R0 ;  /* 0x0000065447000816 */ /* 0x000fe80000000000 */
[----:B------:R2:W-:Y:S03]  /*9860*/  @P0 SYNCS.ARRIVE.TRANS64.RED.A1T0 RZ, [R0+URZ], RZ ;  /* 0x000000ff00ff09a7 */ /* 0x0005e600081004ff */
.L_x_146:
[----:B------:R-:W-:Y:S01]  /*9870*/  R2UR UR5, R47 ;  /* 0x000000002f0572ca */ /* 0x000fe200000e0000 */
[----:B------:R-:W-:Y:S01]  /*9880*/  UISETP.NE.AND UP0, UPT, UR58, URZ, UPT ;  /* 0x000000ff3a00728c */ /* 0x000fe2000bf05270 */
[----:B------:R-:W-:Y:S01]  /*9890*/  R2UR UR4, R48 ;  /* 0x00000000300472ca */ /* 0x000fe200000e0000 */
[----:B------:R-:W-:Y:S01]  /*98a0*/  UIADD3 UR49, UPT, UPT, UR49, 0x4, URZ ;  /* 0x0000000431317890 */ /* 0x000fe2000fffe0ff */
[C---:B------:R-:W-:Y:S01]  /*98b0*/  ISETP.NE.AND P0, PT, R22.reuse, 0x2, PT ;  /* 0x000000021600780c */ /* 0x040fe20003f05270 */
[----:B------:R-:W-:Y:S01]  /*98c0*/  UMOV UR48, UR59 ;  /* 0x0000003b00307c82 */ /* 0x000fe20008000000 */
[----:B------:R-:W-:Y:S02]  /*98d0*/  LOP3.LUT R51, R51, 0x1, RZ, 0x3c, !PT ;  /* 0x0000000133337812 */ /* 0x000fe400078e3cff */
[----:B--2---:R-:W-:Y:S02]  /*98e0*/  SEL R0, RZ, 0x1, P0 ;  /* 0x00000001ff007807 */ /* 0x004fe40000000000 */
[----:B------:R-:W-:Y:S02]  /*98f0*/  SEL R22, R22, RZ, P0 ;  /* 0x000000ff16167207 */ /* 0x000fe40000000000 */
[----:B------:R-:W-:Y:S01]  /*9900*/  LOP3.LUT R52, R52, R0, RZ, 0x3c, !PT ;  /* 0x0000000034347212 */ /* 0x000fe200078e3cff */
[----:B------:R-:W-:Y:S02]  /*9910*/  UIADD3 UR19, UPT, UPT, UR36, UR5, URZ ;  /* 0x0000000524137290 */ /* 0x000fe4000fffe0ff */
[----:B------:R-:W-:Y:S01]  /*9920*/  UIADD3 UR45, UPT, UPT, UR37, UR4, URZ ;  /* 0x00000004252d7290 */ /* 0x000fe2000fffe0ff */
[----:B------:R-:W-:Y:S11]  /*9930*/  BRA.U UP0, `(.L_x_147) ;  /* 0xffffffc900e87547 */ /* 0x000ff6000b83ffff */
[----:B------:R-:W-:-:S13]  /*9940*/  R2UR UR4, R49 ;  /* 0x00000000310472ca */ /* 0x000fda00000e0000 */
[----:B------:R-:W-:-:S09]  /*9950*/  UISETP.NE.AND UP0, UPT, UR4, URZ, UPT ;  /* 0x000000ff0400728c */ /* 0x000fd2000bf05270 */
[----:B------:R-:W-:Y:S05]  /*9960*/  BRA.U !UP0, `(.L_x_148) ;  /* 0x0000000108487547 */ /* 0x000fea000b800000 */
[----:B------:R-:W2:Y:S02]  /*9970*/  LDCU.64 UR4, c[0x0][0x990] ;  /* 0x00013200ff0477ac */ /* 0x000ea40008000a00 */
[----:B--2---:R-:W-:-:S04]  /*9980*/  UISETP.NE.U32.AND UP0, UPT, UR4, URZ, UPT ;  /* 0x000000ff0400728c */ /* 0x004fc8000bf05070 */
[----:B------:R-:W-:-:S09]  /*9990*/  UISETP.NE.AND.EX UP0, UPT, UR5, URZ, UPT, UP0 ;  /* 0x000000ff0500728c */ /* 0x000fd2000bf05300 */
[----:B------:R-:W-:Y:S05]  /*99a0*/  BRA.U UP0, `(.L_x_149) ;  /* 0x00000001000c7547 */ /* 0x000fea000b800000 */
[----:B------:R-:W-:-:S13]  /*99b0*/  FSETP.NEU.AND P0, PT, R27, RZ, PT ;  /* 0x000000ff1b00720b */ /* 0x000fda0003f0d000 */
[----:B------:R-:W-:Y:S05]  /*99c0*/  @!P0 EXIT ;  /* 0x000000000000894d */ /* 0x000fea0003800000 */
[----:B------:R-:W-:Y:S05]  /*99d0*/  BRA `(.L_x_148) ;  /* 0x00000000002c7947 */ /* 0x000fea0003800000 */
.L_x_149:
[----:B------:R-:W-:Y:S01]  /*99e0*/  ISETP.NE.AND P0, PT, R65, RZ, PT ;  /* 0x000000ff4100720c */ /* 0x000fe20003f05270 */
[----:B------:R-:W-:-:S12]  /*99f0*/  BSSY.RECONVERGENT B0, `(.L_x_148) ;  /* 0x0000009000007945 */ /* 0x000fd80003800200 */
[----:B------:R-:W-:Y:S05]  /*9a00*/  @P0 BRA `(.L_x_150) ;  /* 0x0000000000140947 */ /* 0x000fea0003800000 */
[----:B------:R-:W2:Y:S02]  /*9a10*/  LDCU.64 UR4, c[0x0][0x988] ;  /* 0x00013100ff0477ac */ /* 0x000ea40008000a00 */
[----:B--2---:R-:W-:-:S04]  /*9a20*/  ISETP.NE.U32.AND P0, PT, RZ, UR4, PT ;  /* 0x00000004ff007c0c */ /* 0x004fc8000bf05070 */
[----:B------:R-:W-:-:S13]  /*9a30*/  ISETP.NE.AND.EX P0, PT, RZ, UR5, PT, P0 ;  /* 0x00000005ff007c0c */ /* 0x000fda000bf05300 */
[----:B------:R-:W-:Y:S05]  /*9a40*/  @!P0 EXIT ;  /* 0x000000000000894d */ /* 0x000fea0003800000 */
[----:B------:R-:W-:Y:S05]  /*9a50*/  BRA `(.L_x_151) ;  /* 0x0000000000087947 */ /* 0x000fea0003800000 */
.L_x_150:
[----:B------:R-:W-:-:S13]  /*9a60*/  FSETP.NEU.AND P0, PT, R27, RZ, PT ;  /* 0x000000ff1b00720b */ /* 0x000fda0003f0d000 */
[----:B------:R-:W-:Y:S05]  /*9a70*/  @!P0 EXIT ;  /* 0x000000000000894d */ /* 0x000fea0003800000 */
.L_x_151:
[----:B------:R-:W-:Y:S05]  /*9a80*/  BSYNC.RECONVERGENT B0 ;  /* 0x0000000000007941 */ /* 0x000fea0003800200 */
.L_x_148:
[----:B------:R-:W2:Y:S01]  /*9a90*/  S2UR UR5, SR_CgaCtaId ;  /* 0x00000000000579c3 */ /* 0x000ea20000008800 */
[----:B------:R-:W-:Y:S01]  /*9aa0*/  ULEA UR4, UR47, UR44, 0x3 ;  /* 0x0000002c2f047291 */ /* 0x000fe2000f8e18ff */
[----:B------:R-:W-:-:S04]  /*9ab0*/  DEPBAR.LE SB0, 0x0 ;  /* 0x000080000000791a */ /* 0x000fc80000000000 */
[----:B------:R-:W-:-:S04]  /*9ac0*/  UIADD3 UR4, UPT, UPT, UR4, 0xf0, URZ ;  /* 0x000000f004047890 */ /* 0x000fc8000fffe0ff */
[----:B--2---:R-:W-:-:S09]  /*9ad0*/  UPRMT UR4, UR5, 0x654, UR4 ;  /* 0x0000065405047896 */ /* 0x004fd20008000004 */
[----:B------:R-:W-:Y:S01]  /*9ae0*/  SYNCS.ARRIVE.TRANS64.RED.A1T0 RZ, [UR4], RZ ;  /* 0x000000ffffff79a7 */ /* 0x000fe20008100404 */
[----:B------:R-:W-:Y:S05]  /*9af0*/  EXIT ;  /* 0x000000000000794d */ /* 0x000fea0003800000 */
.L_x_25:
[----:B------:R-:W-:Y:S07]  /*9b00*/  MOV R0, UR9 ;  /* 0x0000000900007c02 */ /* 0x000fee0008000f00 */
.L_x_152:
[----:B--2---:R2:W3:Y:S02]  /*9b10*/  SYNCS.PHASECHK.TRANS64.TRYWAIT P0, [R0+URZ+0x68], R4 ;  /* 0x00006804000075a7 */ /* 0x0044e400080011ff */
[----:B---3--:R-:W-:Y:S05]  /*9b20*/  @!P0 NANOSLEEP.SYNCS 0x989680 ;  /* 0x009896800000895d */ /* 0x008fea0003900000 */
[----:B------:R-:W3:Y:S02]  /*9b30*/  @!P0 SYNCS.PHASECHK.TRANS64 P0, [R0+URZ+0x68], R4 ;  /* 0x00006804000085a7 */ /* 0x000ee400080010ff */
[----:B---3--:R-:W-:Y:S05]  /*9b40*/  @!P0 BRA `(.L_x_152) ;  /* 0xfffffffc00f08947 */ /* 0x008fea000383ffff */
[----:B------:R-:W-:Y:S05]  /*9b50*/  BRA `(.L_x_24) ;  /* 0xffffff8000707947 */ /* 0x000fea000383ffff */
.L_x_32:
[----:B------:R-:W-:Y:S07]  /*9b60*/  MOV R0, UR9 ;  /* 0x0000000900007c02 */ /* 0x000fee0008000f00 */
.L_x_153:
[----:B-1----:R1:W2:Y:S02]  /*9b70*/  SYNCS.PHASECHK.TRANS64.TRYWAIT P0, [R0+URZ+0x68], R4 ;  /* 0x00006804000075a7 */ /* 0x0022a400080011ff */
[----:B--2---:R-:W-:Y:S05]  /*9b80*/  @!P0 NANOSLEEP.SYNCS 0x989680 ;  /* 0x009896800000895d */ /* 0x004fea0003900000 */
[----:B------:R-:W2:Y:S02]  /*9b90*/  @!P0 SYNCS.PHASECHK.TRANS64 P0, [R0+URZ+0x68], R4 ;  /* 0x00006804000085a7 */ /* 0x000ea400080010ff */
[----:B--2---:R-:W-:Y:S05]  /*9ba0*/  @!P0 BRA `(.L_x_153) ;  /* 0xfffffffc00f08947 */ /* 0x004fea000383ffff */
[----:B------:R-:W-:Y:S05]  /*9bb0*/  BRA `(.L_x_31) ;  /* 0xffffff8800107947 */ /* 0x000fea000383ffff */
.L_x_37:
[----:B-1----:R-:W-:-:S07]  /*9bc0*/  MOV R0, UR36 ;  /* 0x0000002400007c02 */ /* 0x002fce0008000f00 */
.L_x_154:
[----:B-1----:R1:W2:Y:S02]  /*9bd0*/  SYNCS.PHASECHK.TRANS64.TRYWAIT P0, [R0+URZ+0x120], R3 ;  /* 0x00012003000075a7 */ /* 0x0022a400080011ff */
[----:B--2---:R-:W-:Y:S05]  /*9be0*/  @!P0 NANOSLEEP.SYNCS 0x989680 ;  /* 0x009896800000895d */ /* 0x004fea0003900000 */
[----:B------:R-:W2:Y:S02]  /*9bf0*/  @!P0 SYNCS.PHASECHK.TRANS64 P0, [R0+URZ+0x120], R3 ;  /* 0x00012003000085a7 */ /* 0x000ea400080010ff */
[----:B--2---:R-:W-:Y:S05]  /*9c00*/  @!P0 BRA `(.L_x_154) ;  /* 0xfffffffc00f08947 */ /* 0x004fea000383ffff */
[----:B------:R-:W-:Y:S05]  /*9c10*/  BRA `(.L_x_155) ;  /* 0xffffff8800f07947 */ /* 0x000fea000383ffff */
.L_x_41:
[----:B------:R-:W-:-:S07]  /*9c20*/  MOV R0, UR4 ;  /* 0x0000000400007c02 */ /* 0x000fce0008000f00 */
.L_x_156:
[----:B-1----:R1:W2:Y:S02]  /*9c30*/  SYNCS.PHASECHK.TRANS64.TRYWAIT P0, [R0+URZ], R2 ;  /* 0x00000002000075a7 */ /* 0x0022a400080011ff */
[----:B--2---:R-:W-:Y:S05]  /*9c40*/  @!P0 NANOSLEEP.SYNCS 0x989680 ;  /* 0x009896800000895d */ /* 0x004fea0003900000 */
[----:B------:R-:W2:Y:S02]  /*9c50*/  @!P0 SYNCS.PHASECHK.TRANS64 P0, [R0+URZ], R2 ;  /* 0x00000002000085a7 */ /* 0x000ea400080010ff */
[----:B--2---:R-:W-:Y:S05]  /*9c60*/  @!P0 BRA `(.L_x_156) ;  /* 0xfffffffc00f08947 */ /* 0x004fea000383ffff */
[----:B------:R-:W-:Y:S05]  /*9c70*/  BRA `(.L_x_157) ;  /* 0xffffff9000887947 */ /* 0x000fea000383ffff */
.L_x_42:
[----:B------:R-:W-:-:S07]  /*9c80*/  MOV R0, UR5 ;  /* 0x0000000500007c02 */ /* 0x000fce0008000f00 */
.L_x_158:
[----:B-1----:R1:W2:Y:S02]  /*9c90*/  SYNCS.PHASECHK.TRANS64.TRYWAIT P0, [R0+URZ], R2 ;  /* 0x00000002000075a7 */ /* 0x0022a400080011ff */
[----:B--2---:R-:W-:Y:S05]  /*9ca0*/  @!P0 NANOSLEEP.SYNCS 0x989680 ;  /* 0x009896800000895d */ /* 0x004fea0003900000 */
[----:B------:R-:W2:Y:S02]  /*9cb0*/  @!P0 SYNCS.PHASECHK.TRANS64 P0, [R0+URZ], R2 ;  /* 0x00000002000085a7 */ /* 0x000ea400080010ff */
[----:B--2---:R-:W-:Y:S05]  /*9cc0*/  @!P0 BRA `(.L_x_158) ;  /* 0xfffffffc00f08947 */ /* 0x004fea000383ffff */
[----:B------:R-:W-:Y:S05]  /*9cd0*/  BRA `(.L_x_159) ;  /* 0xffffff9000987947 */ /* 0x000fea000383ffff */
.L_x_43:
[----:B------:R-:W-:-:S07]  /*9ce0*/  MOV R0, UR5 ;  /* 0x0000000500007c02 */ /* 0x000fce0008000f00 */
.L_x_160:
[----:B-1----:R1:W2:Y:S02]  /*9cf0*/  SYNCS.PHASECHK.TRANS64.TRYWAIT P0, [R0+URZ], R2 ;  /* 0x00000002000075a7 */ /* 0x0022a400080011ff */
[----:B--2---:R-:W-:Y:S05]  /*9d00*/  @!P0 NANOSLEEP.SYNCS 0x989680 ;  /* 0x009896800000895d */ /* 0x004fea0003900000 */
[----:B------:R-:W2:Y:S02]  /*9d10*/  @!P0 SYNCS.PHASECHK.TRANS64 P0, [R0+URZ], R2 ;  /* 0x00000002000085a7 */ /* 0x000ea400080010ff */
[----:B--2---:R-:W-:Y:S05]  /*9d20*/  @!P0 BRA `(.L_x_160) ;  /* 0xfffffffc00f08947 */ /* 0x004fea000383ffff */
[----:B------:R-:W-:Y:S05]  /*9d30*/  BRA `(.L_x_161) ;  /* 0xffffff9000a87947 */ /* 0x000fea000383ffff */
.L_x_44:
[----:B------:R-:W-:-:S07]  /*9d40*/  MOV R0, UR5 ;  /* 0x0000000500007c02 */ /* 0x000fce0008000f00 */
.L_x_162:
[----:B-1----:R1:W2:Y:S02]  /*9d50*/  SYNCS.PHASECHK.TRANS64.TRYWAIT P0, [R0+URZ], R2 ;  /* 0x00000002000075a7 */ /* 0x0022a400080011ff */
[----:B--2---:R-:W-:Y:S05]  /*9d60*/  @!P0 NANOSLEEP.SYNCS 0x989680 ;  /* 0x009896800000895d */ /* 0x004fea0003900000 */
[----:B------:R-:W2:Y:S02]  /*9d70*/  @!P0 SYNCS.PHASECHK.TRANS64 P0, [R0+URZ], R2 ;  /* 0x00000002000085a7 */ /* 0x000ea400080010ff */
[----:B--2---:R-:W-:Y:S05]  /*9d80*/  @!P0 BRA `(.L_x_162) ;  /* 0xfffffffc00f08947 */ /* 0x004fea000383ffff */
[----:B------:R-:W-:Y:S05]  /*9d90*/  BRA `(.L_x_163) ;  /* 0xffffff9000b87947 */ /* 0x000fea000383ffff */
.L_x_45:
[----:B------:R-:W-:-:S07]  /*9da0*/  MOV R0, UR5 ;  /* 0x0000000500007c02 */ /* 0x000fce0008000f00 */
.L_x_164:
[----:B-1----:R1:W2:Y:S02]  /*9db0*/  SYNCS.PHASECHK.TRANS64.TRYWAIT P0, [R0+URZ], R2 ;  /* 0x00000002000075a7 */ /* 0x0022a400080011ff */
[----:B--2---:R-:W-:Y:S05]  /*9dc0*/  @!P0 NANOSLEEP.SYNCS 0x989680 ;  /* 0x009896800000895d */ /* 0x004fea0003900000 */
[----:B------:R-:W2:Y:S02]  /*9dd0*/  @!P0 SYNCS.PHASECHK.TRANS64 P0, [R0+URZ], R2 ;  /* 0x00000002000085a7 */ /* 0x000ea400080010ff */
[----:B--2---:R-:W-:Y:S05]  /*9de0*/  @!P0 BRA `(.L_x_164) ;  /* 0xfffffffc00f08947 */ /* 0x004fea000383ffff */
[----:B------:R-:W-:Y:S05]  /*9df0*/  BRA `(.L_x_165) ;  /* 0xffffff9000c87947 */ /* 0x000fea000383ffff */
.L_x_46:
[----:B------:R-:W-:-:S07]  /*9e00*/  MOV R0, UR5 ;  /* 0x0000000500007c02 */ /* 0x000fce0008000f00 */
.L_x_166:
[----:B-1----:R1:W2:Y:S02]  /*9e10*/  SYNCS.PHASECHK.TRANS64.TRYWAIT P0, [R0+URZ], R2 ;  /* 0x00000002000075a7 */ /* 0x0022a400080011ff */
[----:B--2---:R-:W-:Y:S05]  /*9e20*/  @!P0 NANOSLEEP.SYNCS 0x989680 ;  /* 0x009896800000895d */ /* 0x004fea0003900000 */
[----:B------:R-:W2:Y:S02]  /*9e30*/  @!P0 SYNCS.PHASECHK.TRANS64 P0, [R0+URZ], R2 ;  /* 0x00000002000085a7 */ /* 0x000ea400080010ff */
[----:B--2---:R-:W-:Y:S05]  /*9e40*/  @!P0 BRA `(.L_x_166) ;  /* 0xfffffffc00f08947 */ /* 0x004fea000383ffff */
[----:B------:R-:W-:Y:S05]  /*9e50*/  BRA `(.L_x_167) ;  /* 0xffffff9000d87947 */ /* 0x000fea000383ffff */
.L_x_47:
[----:B------:R-:W-:-:S07]  /*9e60*/  MOV R0, UR5 ;  /* 0x0000000500007c02 */ /* 0x000fce0008000f00 */
.L_x_168:
[----:B-1----:R1:W2:Y:S02]  /*9e70*/  SYNCS.PHASECHK.TRANS64.TRYWAIT P0, [R0+URZ], R2 ;  /* 0x00000002000075a7 */ /* 0x0022a400080011ff */
[----:B--2---:R-:W-:Y:S05]  /*9e80*/  @!P0 NANOSLEEP.SYNCS 0x989680 ;  /* 0x009896800000895d */ /* 0x004fea0003900000 */
[----:B------:R-:W2:Y:S02]  /*9e90*/  @!P0 SYNCS.PHASECHK.TRANS64 P0, [R0+URZ], R2 ;  /* 0x00000002000085a7 */ /* 0x000ea400080010ff */
[----:B--2---:R-:W-:Y:S05]  /*9ea0*/  @!P0 BRA `(.L_x_168) ;  /* 0xfffffffc00f08947 */ /* 0x004fea000383ffff */
[----:B------:R-:W-:Y:S05]  /*9eb0*/  BRA `(.L_x_169) ;  /* 0xffffff9000e87947 */ /* 0x000fea000383ffff */
.L_x_48:
[----:B------:R-:W-:-:S07]  /*9ec0*/  MOV R0, UR5 ;  /* 0x0000000500007c02 */ /* 0x000fce0008000f00 */
.L_x_170:
[----:B-1----:R1:W2:Y:S02]  /*9ed0*/  SYNCS.PHASECHK.TRANS64.TRYWAIT P0, [R0+URZ], R2 ;  /* 0x00000002000075a7 */ /* 0x0022a400080011ff */
[----:B--2---:R-:W-:Y:S05]  /*9ee0*/  @!P0 NANOSLEEP.SYNCS 0x989680 ;  /* 0x009896800000895d */ /* 0x004fea0003900000 */
[----:B------:R-:W2:Y:S02]  /*9ef0*/  @!P0 SYNCS.PHASECHK.TRANS64 P0, [R0+URZ], R2 ;  /* 0x00000002000085a7 */ /* 0x000ea400080010ff */
[----:B--2---:R-:W-:Y:S05]  /*9f00*/  @!P0 BRA `(.L_x_170) ;  /* 0xfffffffc00f08947 */ /* 0x004fea000383ffff */
[----:B------:R-:W-:Y:S05]  /*9f10*/  BRA `(.L_x_171) ;  /* 0xffffff9000f87947 */ /* 0x000fea000383ffff */
.L_x_49:
[----:B------:R-:W-:-:S07]  /*9f20*/  MOV R0, UR5 ;  /* 0x0000000500007c02 */ /* 0x000fce0008000f00 */
.L_x_172:
[----:B-1----:R1:W2:Y:S02]  /*9f30*/  SYNCS.PHASECHK.TRANS64.TRYWAIT P0, [R0+URZ], R2 ;  /* 0x00000002000075a7 */ /* 0x0022a400080011ff */
[----:B--2---:R-:W-:Y:S05]  /*9f40*/  @!P0 NANOSLEEP.SYNCS 0x989680 ;  /* 0x009896800000895d */ /* 0x004fea0003900000 */
[----:B------:R-:W2:Y:S02]  /*9f50*/  @!P0 SYNCS.PHASECHK.TRANS64 P0, [R0+URZ], R2 ;  /* 0x00000002000085a7 */ /* 0x000ea400080010ff */
[----:B--2---:R-:W-:Y:S05]  /*9f60*/  @!P0 BRA `(.L_x_172) ;  /* 0xfffffffc00f08947 */ /* 0x004fea000383ffff */
[----:B------:R-:W-:Y:S05]  /*9f70*/  BRA `(.L_x_173) ;  /* 0xffffff9400087947 */ /* 0x000fea000383ffff */
.L_x_50:
[----:B------:R-:W-:-:S07]  /*9f80*/  MOV R0, UR5 ;  /* 0x0000000500007c02 */ /* 0x000fce0008000f00 */
.L_x_174:
[----:B-1----:R1:W2:Y:S02]  /*9f90*/  SYNCS.PHASECHK.TRANS64.TRYWAIT P0, [R0+URZ], R2 ;  /* 0x00000002000075a7 */ /* 0x0022a400080011ff */
[----:B--2---:R-:W-:Y:S05]  /*9fa0*/  @!P0 NANOSLEEP.SYNCS 0x989680 ;  /* 0x009896800000895d */ /* 0x004fea0003900000 */
[----:B------:R-:W2:Y:S02]  /*9fb0*/  @!P0 SYNCS.PHASECHK.TRANS64 P0, [R0+URZ], R2 ;  /* 0x00000002000085a7 */ /* 0x000ea400080010ff */
[----:B--2---:R-:W-:Y:S05]  /*9fc0*/  @!P0 BRA `(.L_x_174) ;  /* 0xfffffffc00f08947 */ /* 0x004fea000383ffff */
[----:B------:R-:W-:Y:S05]  /*9fd0*/  BRA `(.L_x_175) ;  /* 0xffffff9400187947 */ /* 0x000fea000383ffff */
.L_x_51:
[----:B------:R-:W-:-:S07]  /*9fe0*/  MOV R0, UR5 ;  /* 0x0000000500007c02 */ /* 0x000fce0008000f00 */
.L_x_176:
[----:B-1----:R1:W2:Y:S02]  /*9ff0*/  SYNCS.PHASECHK.TRANS64.TRYWAIT P0, [R0+URZ], R2 ;  /* 0x00000002000075a7 */ /* 0x0022a400080011ff */
[----:B--2---:R-:W-:Y:S05]  /*a000*/  @!P0 NANOSLEEP.SYNCS 0x989680 ;  /* 0x009896800000895d */ /* 0x004fea0003900000 */
[----:B------:R-:W2:Y:S02]  /*a010*/  @!P0 SYNCS.PHASECHK.TRANS64 P0, [R0+URZ], R2 ;  /* 0x00000002000085a7 */ /* 0x000ea400080010ff */
[----:B--2---:R-:W-:Y:S05]  /*a020*/  @!P0 BRA `(.L_x_176) ;  /* 0xfffffffc00f08947 */ /* 0x004fea000383ffff */
[----:B------:R-:W-:Y:S05]  /*a030*/  BRA `(.L_x_177) ;  /* 0xffffff9400287947 */ /* 0x000fea000383ffff */
.L_x_52:
[----:B------:R-:W-:-:S07]  /*a040*/  MOV R0, UR5 ;  /* 0x0000000500007c02 */ /* 0x000fce0008000f00 */
.L_x_178:
[----:B-1----:R1:W2:Y:S02]  /*a050*/  SYNCS.PHASECHK.TRANS64.TRYWAIT P0, [R0+URZ], R2 ;  /* 0x00000002000075a7 */ /* 0x0022a400080011ff */
[----:B--2---:R-:W-:Y:S05]  /*a060*/  @!P0 NANOSLEEP.SYNCS 0x989680 ;  /* 0x009896800000895d */ /* 0x004fea0003900000 */
[----:B------:R-:W2:Y:S02]  /*a070*/  @!P0 SYNCS.PHASECHK.TRANS64 P0, [R0+URZ], R2 ;  /* 0x00000002000085a7 */ /* 0x000ea400080010ff */
[----:B--2---:R-:W-:Y:S05]  /*a080*/  @!P0 BRA `(.L_x_178) ;  /* 0xfffffffc00f08947 */ /* 0x004fea000383ffff */
[----:B------:R-:W-:Y:S05]  /*a090*/  BRA `(.L_x_179) ;  /* 0xffffff9400387947 */ /* 0x000fea000383ffff */
.L_x_55:
[----:B------:R-:W-:-:S07]  /*a0a0*/  MOV R4, UR4 ;  /* 0x0000000400047c02 */ /* 0x000fce0008000f00 */
.L_x_180:
[----:B--2---:R2:W3:Y:S02]  /*a0b0*/  SYNCS.PHASECHK.TRANS64.TRYWAIT P1, [R4+URZ+0x128], R6 ;  /* 0x00012806040075a7 */ /* 0x0044e400080211ff */
[----:B---3--:R-:W-:Y:S05]  /*a0c0*/  @!P1 NANOSLEEP.SYNCS 0x989680 ;  /* 0x009896800000995d */ /* 0x008fea0003900000 */
[----:B------:R-:W3:Y:S02]  /*a0d0*/  @!P1 SYNCS.PHASECHK.TRANS64 P1, [R4+URZ+0x128], R6 ;  /* 0x00012806040095a7 */ /* 0x000ee400080210ff */
[----:B---3--:R-:W-:Y:S05]  /*a0e0*/  @!P1 BRA `(.L_x_180) ;  /* 0xfffffffc00f09947 */ /* 0x008fea000383ffff */
[----:B------:R-:W-:Y:S05]  /*a0f0*/  BRA `(.L_x_181) ;  /* 0xffffff9400a87947 */ /* 0x000fea000383ffff */
.L_x_56:
[----:B--2---:R-:W-:-:S07]  /*a100*/  MOV R4, UR4 ;  /* 0x0000000400047c02 */ /* 0x004fce0008000f00 */
.L_x_182:
[----:B--2---:R2:W3:Y:S02]  /*a110*/  SYNCS.PHASECHK.TRANS64.TRYWAIT P1, [R4+URZ+0x120], R5 ;  /* 0x00012005040075a7 */ /* 0x0044e400080211ff */
[----:B---3--:R-:W-:Y:S05]  /*a120*/  @!P1 NANOSLEEP.SYNCS 0x989680 ;  /* 0x009896800000995d */ /* 0x008fea0003900000 */
[----:B------:R-:W3:Y:S02]  /*a130*/  @!P1 SYNCS.PHASECHK.TRANS64 P1, [R4+URZ+0x120], R5 ;  /* 0x00012005040095a7 */ /* 0x000ee400080210ff */
[----:B---3--:R-:W-:Y:S05]  /*a140*/  @!P1 BRA `(.L_x_182) ;  /* 0xfffffffc00f09947 */ /* 0x008fea000383ffff */
[----:B------:R-:W-:Y:S05]  /*a150*/  BRA `(.L_x_183) ;  /* 0xffffff9400b07947 */ /* 0x000fea000383ffff */
.L_x_66:
[----:B--2---:R-:W-:-:S04]  /*a160*/  MOV R5, UR5 ;  /* 0x0000000500057c02 */ /* 0x004fc80008000f00 */
[----:B------:R2:W3:Y:S03]  /*a170*/  SYNCS.PHASECHK.TRANS64.TRYWAIT P0, [R5+URZ+0x8], R6 ;  /* 0x00000806050075a7 */ /* 0x0004e600080011ff */
[----:B---3--:R-:W-:Y:S05]  /*a180*/  @!P0 NANOSLEEP.SYNCS 0x989680 ;  /* 0x009896800000895d */ /* 0x008fea0003900000 */
[----:B------:R-:W3:Y:S02]  /*a190*/  @!P0 SYNCS.PHASECHK.TRANS64 P0, [R5+URZ+0x8], R6 ;  /* 0x00000806050085a7 */ /* 0x000ee400080010ff */
[----:B---3--:R-:W-:Y:S05]  /*a1a0*/  @!P0 BRA `(.L_x_66) ;  /* 0xfffffffc00ec8947 */ /* 0x008fea000383ffff */
[----:B------:R-:W-:Y:S05]  /*a1b0*/  BRA `(.L_x_65) ;  /* 0xffffff98007c7947 */ /* 0x000fea000383ffff */
.L_x_68:
[----:B------:R-:W-:Y:S01]  /*a1c0*/  BSSY B0, `(.L_x_184) ;  /* 0x0000006000007945 */ /* 0x000fe20003800000 */
[----:B------:R-:W-:-:S07]  /*a1d0*/  MOV R15, 0xffffffff ;  /* 0xffffffff000f7802 */ /* 0x000fce0000000f00 */
[----:B-12--5:R-:W-:Y:S05]  /*a1e0*/  WARPSYNC.COLLECTIVE R15, `(.L_x_185) ;  /* 0x000000000f0c7348 */ /* 0x026fea0003c00000 */
[----:B------:R-:W-:Y:S02]  /*a1f0*/  ELECT P6, UR79, PT ;  /* 0x00000000004f782f */ /* 0x000fe400038c0000 */
[----:B------:R-:W-:Y:S01]  /*a200*/  MOV R14, UR79 ;  /* 0x0000004f000e7c02 */ /* 0x000fe20008000f00 */
[----:B-12--5:R-:W-:Y:S10]  /*a210*/  ENDCOLLECTIVE ;  /* 0x000000000000791b */ /* 0x026ff40003800000 */
.L_x_185:
[----:B------:R-:W-:Y:S05]  /*a220*/  BSYNC B0 ;  /* 0x0000000000007941 */ /* 0x000fea0003800000 */
.L_x_184:
[----:B------:R-:W-:Y:S05]  /*a230*/  BRA `(.L_x_186) ;  /* 0xffffff9800ac7947 */ /* 0x000fea000383ffff */
.L_x_70:
[----:B--2---:R-:W-:-:S04]  /*a240*/  MOV R3, UR5 ;  /* 0x0000000500037c02 */ /* 0x004fc80008000f00 */
[----:B------:R2:W3:Y:S03]  /*a250*/  SYNCS.PHASECHK.TRANS64.TRYWAIT P0, [R3+URZ+0x8], R4 ;  /* 0x00000804030075a7 */ /* 0x0004e600080011ff */
[----:B---3--:R-:W-:Y:S05]  /*a260*/  @!P0 NANOSLEEP.SYNCS 0x989680 ;  /* 0x009896800000895d */ /* 0x008fea0003900000 */
[----:B------:R-:W3:Y:S02]  /*a270*/  @!P0 SYNCS.PHASECHK.TRANS64 P0, [R3+URZ+0x8], R4 ;  /* 0x00000804030085a7 */ /* 0x000ee400080010ff */
[----:B---3--:R-:W-:Y:S05]  /*a280*/  @!P0 BRA `(.L_x_70) ;  /* 0xfffffffc00ec8947 */ /* 0x008fea000383ffff */
[----:B------:R-:W-:Y:S05]  /*a290*/  BRA `(.L_x_69) ;  /* 0xffffff9800b07947 */ /* 0x000fea000383ffff */
.L_x_71:
[----:B------:R-:W-:-:S07]  /*a2a0*/  MOV R4, UR20 ;  /* 0x0000001400047c02 */ /* 0x000fce0008000f00 */
.L_x_187:
[----:B-1----:R1:W2:Y:S02]  /*a2b0*/  SYNCS.PHASECHK.TRANS64.TRYWAIT P0, [R4+URZ+0x120], R5 ;  /* 0x00012005040075a7 */ /* 0x0022a400080011ff */
[----:B--2---:R-:W-:Y:S05]  /*a2c0*/  @!P0 NANOSLEEP.SYNCS 0x989680 ;  /* 0x009896800000895d */ /* 0x004fea0003900000 */
[----:B------:R-:W2:Y:S02]  /*a2d0*/  @!P0 SYNCS.PHASECHK.TRANS64 P0, [R4+URZ+0x120], R5 ;  /* 0x00012005040085a7 */ /* 0x000ea400080010ff */
[----:B--2---:R-:W-:Y:S05]  /*a2e0*/  @!P0 BRA `(.L_x_187) ;  /* 0xfffffffc00f08947 */ /* 0x004fea000383ffff */
[----:B------:R-:W-:Y:S05]  /*a2f0*/  BRA `(.L_x_188) ;  /* 0xffffff9c00ac7947 */ /* 0x000fea000383ffff */
.L_x_73:
[----:B------:R-:W-:-:S07]  /*a300*/  MOV R4, UR25 ;  /* 0x0000001900047c02 */ /* 0x000fce0008000f00 */
.L_x_189:
[----:B-1----:R1:W2:Y:S02]  /*a310*/  SYNCS.PHASECHK.TRANS64.TRYWAIT P0, [R4+URZ+0x140], R5 ;  /* 0x00014005040075a7 */ /* 0x0022a400080011ff */
[----:B--2---:R-:W-:Y:S05]  /*a320*/  @!P0 NANOSLEEP.SYNCS 0x989680 ;  /* 0x009896800000895d */ /* 0x004fea0003900000 */
[----:B------:R-:W2:Y:S02]  /*a330*/  @!P0 SYNCS.PHASECHK.TRANS64 P0, [R4+URZ+0x140], R5 ;  /* 0x00014005040085a7 */ /* 0x000ea400080010ff */
[----:B--2---:R-:W-:Y:S05]  /*a340*/  @!P0 BRA `(.L_x_189) ;  /* 0xfffffffc00f08947 */ /* 0x004fea000383ffff */
[----:B------:R-:W-:Y:S05]  /*a350*/  BRA `(.L_x_72) ;  /* 0xffffff9c00cc7947 */ /* 0x000fea000383ffff */
.L_x_77:
[----:B-1----:R-:W-:Y:S07]  /*a360*/  MOV R4, UR18 ;  /* 0x0000001200047c02 */ /* 0x002fee0008000f00 */
.L_x_190:
[----:B-1----:R1:W2:Y:S02]  /*a370*/  SYNCS.PHASECHK.TRANS64.TRYWAIT P0, [R4+URZ], R6 ;  /* 0x00000006040075a7 */ /* 0x0022a400080011ff */
[----:B--2---:R-:W-:Y:S05]  /*a380*/  @!P0 NANOSLEEP.SYNCS 0x989680 ;  /* 0x009896800000895d */ /* 0x004fea0003900000 */
[----:B------:R-:W2:Y:S02]  /*a390*/  @!P0 SYNCS.PHASECHK.TRANS64 P0, [R4+URZ], R6 ;  /* 0x00000006040085a7 */ /* 0x000ea400080010ff */
[----:B--2---:R-:W-:Y:S05]  /*a3a0*/  @!P0 BRA `(.L_x_190) ;  /* 0xfffffffc00f08947 */ /* 0x004fea000383ffff */
[----:B------:R-:W-:Y:S05]  /*a3b0*/  BRA `(.L_x_76) ;  /* 0xffffff9c00f07947 */ /* 0x000fea000383ffff */
.L_x_81:
[----:B--2---:R-:W-:-:S07]  /*a3c0*/  MOV R0, UR4 ;  /* 0x0000000400007c02 */ /* 0x004fce0008000f00 */
.L_x_191:
[----:B--2---:R2:W3:Y:S02]  /*a3d0*/  SYNCS.PHASECHK.TRANS64.TRYWAIT P0, [R0+URZ], R2 ;  /* 0x00000002000075a7 */ /* 0x0044e400080011ff */
[----:B---3--:R-:W-:Y:S05]  /*a3e0*/  @!P0 NANOSLEEP.SYNCS 0x989680 ;  /* 0x009896800000895d */ /* 0x008fea0003900000 */
[----:B------:R-:W3:Y:S02]  /*a3f0*/  @!P0 SYNCS.PHASECHK.TRANS64 P0, [R0+URZ], R2 ;  /* 0x00000002000085a7 */ /* 0x000ee400080010ff */
[----:B---3--:R-:W-:Y:S05]  /*a400*/  @!P0 BRA `(.L_x_191) ;  /* 0xfffffffc00f08947 */ /* 0x008fea000383ffff */
[----:B------:R-:W-:Y:S05]  /*a410*/  BRA `(.L_x_192) ;  /* 0xffffffa000f87947 */ /* 0x000fea000383ffff */
.L_x_84:
[----:B------:R-:W-:-:S07]  /*a420*/  MOV R0, UR20 ;  /* 0x0000001400007c02 */ /* 0x000fce0008000f00 */
.L_x_193:
[----:B--2---:R2:W3:Y:S02]  /*a430*/  SYNCS.PHASECHK.TRANS64.TRYWAIT P1, [R0+URZ+0x150], R2 ;  /* 0x00015002000075a7 */ /* 0x0044e400080211ff */
[----:B---3--:R-:W-:Y:S05]  /*a440*/  @!P1 NANOSLEEP.SYNCS 0x989680 ;  /* 0x009896800000995d */ /* 0x008fea0003900000 */
[----:B------:R-:W3:Y:S02]  /*a450*/  @!P1 SYNCS.PHASECHK.TRANS64 P1, [R0+URZ+0x150], R2 ;  /* 0x00015002000095a7 */ /* 0x000ee400080210ff */
[----:B---3--:R-:W-:Y:S05]  /*a460*/  @!P1 BRA `(.L_x_193) ;  /* 0xfffffffc00f09947 */ /* 0x008fea000383ffff */
[----:B------:R-:W-:Y:S05]  /*a470*/  BRA `(.L_x_194) ;  /* 0xffffffa400447947 */ /* 0x000fea000383ffff */
.L_x_89:
[----:B------:R-:W-:Y:S07]  /*a480*/  MOV R0, UR42 ;  /* 0x0000002a00007c02 */ /* 0x000fee0008000f00 */
.L_x_195:
[----:B-1----:R1:W2:Y:S02]  /*a490*/  SYNCS.PHASECHK.TRANS64.TRYWAIT P0, [R0+URZ+0x120], R2 ;  /* 0x00012002000075a7 */ /* 0x0022a400080011ff */
[----:B--2---:R-:W-:Y:S05]  /*a4a0*/  @!P0 NANOSLEEP.SYNCS 0x989680 ;  /* 0x009896800000895d */ /* 0x004fea0003900000 */
[----:B------:R-:W2:Y:S02]  /*a4b0*/  @!P0 SYNCS.PHASECHK.TRANS64 P0, [R0+URZ+0x120], R2 ;  /* 0x00012002000085a7 */ /* 0x000ea400080010ff */
[----:B--2---:R-:W-:Y:S05]  /*a4c0*/  @!P0 BRA `(.L_x_195) ;  /* 0xfffffffc00f08947 */ /* 0x004fea000383ffff */
[----:B------:R-:W-:Y:S05]  /*a4d0*/  BRA `(.L_x_196) ;  /* 0xffffffa800a07947 */ /* 0x000fea000383ffff */
.L_x_92:
[----:B------:R-:W-:Y:S07]  /*a4e0*/  MOV R0, UR42 ;  /* 0x0000002a00007c02 */ /* 0x000fee0008000f00 */
.L_x_197:
[----:B-1----:R1:W2:Y:S02]  /*a4f0*/  SYNCS.PHASECHK.TRANS64.TRYWAIT P2, [R0+URZ+0x118], R2 ;  /* 0x00011802000075a7 */ /* 0x0022a400080411ff */
[----:B--2---:R-:W-:Y:S05]  /*a500*/  @!P2 NANOSLEEP.SYNCS 0x989680 ;  /* 0x009896800000a95d */ /* 0x004fea0003900000 */
[----:B------:R-:W2:Y:S02]  /*a510*/  @!P2 SYNCS.PHASECHK.TRANS64 P2, [R0+URZ+0x118], R2 ;  /* 0x000118020000a5a7 */ /* 0x000ea400080410ff */
[----:B--2---:R-:W-:Y:S05]  /*a520*/  @!P2 BRA `(.L_x_197) ;  /* 0xfffffffc00f0a947 */ /* 0x004fea000383ffff */
[----:B------:R-:W-:Y:S05]  /*a530*/  BRA `(.L_x_91) ;  /* 0xffffffb000047947 */ /* 0x000fea000383ffff */
.L_x_95:
[----:B------:R-:W-:Y:S07]  /*a540*/  MOV R2, UR42 ;  /* 0x0000002a00027c02 */ /* 0x000fee0008000f00 */
.L_x_198:
[----:B-1----:R1:W2:Y:S02]  /*a550*/  SYNCS.PHASECHK.TRANS64.TRYWAIT P1, [R2+URZ+0xf0], R8 ;  /* 0x0000f008020075a7 */ /* 0x0022a400080211ff */
[----:B--2---:R-:W-:Y:S05]  /*a560*/  @!P1 NANOSLEEP.SYNCS 0x989680 ;  /* 0x009896800000995d */ /* 0x004fea0003900000 */
[----:B------:R-:W2:Y:S02]  /*a570*/  @!P1 SYNCS.PHASECHK.TRANS64 P1, [R2+URZ+0xf0], R8 ;  /* 0x0000f008020095a7 */ /* 0x000ea400080210ff */
[----:B--2---:R-:W-:Y:S05]  /*a580*/  @!P1 BRA `(.L_x_198) ;  /* 0xfffffffc00f09947 */ /* 0x004fea000383ffff */
[----:B------:R-:W-:Y:S05]  /*a590*/  BRA `(.L_x_199) ;  /* 0xffffffb000b87947 */ /* 0x000fea000383ffff */
.L_x_96:
[----:B------:R-:W-:Y:S07]  /*a5a0*/  MOV R2, UR42 ;  /* 0x0000002a00027c02 */ /* 0x000fee0008000f00 */
.L_x_200:
[----:B-1----:R1:W2:Y:S02]  /*a5b0*/  SYNCS.PHASECHK.TRANS64.TRYWAIT P1, [R2+URZ+0xf8], R8 ;  /* 0x0000f808020075a7 */ /* 0x0022a400080211ff */
[----:B--2---:R-:W-:Y:S05]  /*a5c0*/  @!P1 NANOSLEEP.SYNCS 0x989680 ;  /* 0x009896800000995d */ /* 0x004fea0003900000 */
[----:B------:R-:W2:Y:S02]  /*a5d0*/  @!P1 SYNCS.PHASECHK.TRANS64 P1, [R2+URZ+0xf8], R8 ;  /* 0x0000f808020095a7 */ /* 0x000ea400080210ff */
[----:B--2---:R-:W-:Y:S05]  /*a5e0*/  @!P1 BRA `(.L_x_200) ;  /* 0xfffffffc00f09947 */ /* 0x004fea000383ffff */
[----:B------:R-:W-:Y:S05]  /*a5f0*/  BRA `(.L_x_201) ;  /* 0xffffffb4001c7947 */ /* 0x000fea000383ffff */
.L_x_97:
[----:B------:R-:W-:Y:S07]  /*a600*/  MOV R2, UR42 ;  /* 0x0000002a00027c02 */ /* 0x000fee0008000f00 */
.L_x_202:
[----:B-1----:R1:W2:Y:S02]  /*a610*/  SYNCS.PHASECHK.TRANS64.TRYWAIT P1, [R2+URZ+0x100], R8 ;  /* 0x00010008020075a7 */ /* 0x0022a400080211ff */
[----:B--2---:R-:W-:Y:S05]  /*a620*/  @!P1 NANOSLEEP.SYNCS 0x989680 ;  /* 0x009896800000995d */ /* 0x004fea0003900000 */
[----:B------:R-:W2:Y:S02]  /*a630*/  @!P1 SYNCS.PHASECHK.TRANS64 P1, [R2+URZ+0x100], R8 ;  /* 0x00010008020095a7 */ /* 0x000ea400080210ff */
[----:B--2---:R-:W-:Y:S05]  /*a640*/  @!P1 BRA `(.L_x_202) ;  /* 0xfffffffc00f09947 */ /* 0x004fea000383ffff */
[----:B------:R-:W-:Y:S05]  /*a650*/  BRA `(.L_x_203) ;  /* 0xffffffb400847947 */ /* 0x000fea000383ffff */
.L_x_98:
[----:B------:R-:W-:Y:S07]  /*a660*/  MOV R0, UR42 ;  /* 0x0000002a00007c02 */ /* 0x000fee0008000f00 */
.L_x_204:
[----:B-1----:R1:W2:Y:S02]  /*a670*/  SYNCS.PHASECHK.TRANS64.TRYWAIT P0, [R0+URZ+0x108], R8 ;  /* 0x00010808000075a7 */ /* 0x0022a400080011ff */
[----:B--2---:R-:W-:Y:S05]  /*a680*/  @!P0 NANOSLEEP.SYNCS 0x989680 ;  /* 0x009896800000895d */ /* 0x004fea0003900000 */
[----:B------:R-:W2:Y:S02]  /*a690*/  @!P0 SYNCS.PHASECHK.TRANS64 P0, [R0+URZ+0x108], R8 ;  /* 0x00010808000085a7 */ /* 0x000ea400080010ff */
[----:B--2---:R-:W-:Y:S05]  /*a6a0*/  @!P0 BRA `(.L_x_204) ;  /* 0xfffffffc00f08947 */ /* 0x004fea000383ffff */
[----:B------:R-:W-:Y:S05]  /*a6b0*/  BRA `(.L_x_205) ;  /* 0xffffffb400ec7947 */ /* 0x000fea000383ffff */
.L_x_100:
[----:B------:R-:W-:-:S07]  /*a6c0*/  MOV R0, UR42 ;  /* 0x0000002a00007c02 */ /* 0x000fce0008000f00 */
.L_x_206:
[----:B-1----:R1:W3:Y:S02]  /*a6d0*/  SYNCS.PHASECHK.TRANS64.TRYWAIT P0, [R0+URZ+0xf0], R2 ;  /* 0x0000f002000075a7 */ /* 0x0022e400080011ff */
[----:B---3--:R-:W-:Y:S05]  /*a6e0*/  @!P0 NANOSLEEP.SYNCS 0x989680 ;  /* 0x009896800000895d */ /* 0x008fea0003900000 */
[----:B------:R-:W3:Y:S02]  /*a6f0*/  @!P0 SYNCS.PHASECHK.TRANS64 P0, [R0+URZ+0xf0], R2 ;  /* 0x0000f002000085a7 */ /* 0x000ee400080010ff */
[----:B---3--:R-:W-:Y:S05]  /*a700*/  @!P0 BRA `(.L_x_206) ;  /* 0xfffffffc00f08947 */ /* 0x008fea000383ffff */
[----:B------:R-:W-:Y:S05]  /*a710*/  BRA `(.L_x_207) ;  /* 0xffffffb800787947 */ /* 0x000fea000383ffff */
.L_x_101:
[----:B-1----:R-:W-:-:S07]  /*a720*/  MOV R0, UR42 ;  /* 0x0000002a00007c02 */ /* 0x002fce0008000f00 */
.L_x_208:
[----:B-1----:R1:W3:Y:S02]  /*a730*/  SYNCS.PHASECHK.TRANS64.TRYWAIT P0, [R0+URZ+0xf8], R2 ;  /* 0x0000f802000075a7 */ /* 0x0022e400080011ff */
[----:B---3--:R-:W-:Y:S05]  /*a740*/  @!P0 NANOSLEEP.SYNCS 0x989680 ;  /* 0x009896800000895d */ /* 0x008fea0003900000 */
[----:B------:R-:W3:Y:S02]  /*a750*/  @!P0 SYNCS.PHASECHK.TRANS64 P0, [R0+URZ+0xf8], R2 ;  /* 0x0000f802000085a7 */ /* 0x000ee400080010ff */
[----:B---3--:R-:W-:Y:S05]  /*a760*/  @!P0 BRA `(.L_x_208) ;  /* 0xfffffffc00f08947 */ /* 0x008fea000383ffff */
[----:B------:R-:W-:Y:S05]  /*a770*/  BRA `(.L_x_209) ;  /* 0xffffffb800687947 */ /* 0x000fea000383ffff */
.L_x_102:
[----:B-1----:R-:W-:-:S07]  /*a780*/  MOV R0, UR42 ;  /* 0x0000002a00007c02 */ /* 0x002fce0008000f00 */
.L_x_210:
[----:B-1----:R1:W3:Y:S02]  /*a790*/  SYNCS.PHASECHK.TRANS64.TRYWAIT P0, [R0+URZ+0x100], R2 ;  /* 0x00010002000075a7 */ /* 0x0022e400080011ff */
[----:B---3--:R-:W-:Y:S05]  /*a7a0*/  @!P0 NANOSLEEP.SYNCS 0x989680 ;  /* 0x009896800000895d */ /* 0x008fea0003900000 */
[----:B------:R-:W3:Y:S02]  /*a7b0*/  @!P0 SYNCS.PHASECHK.TRANS64 P0, [R0+URZ+0x100], R2 ;  /* 0x00010002000085a7 */ /* 0x000ee400080010ff */
[----:B---3--:R-:W-:Y:S05]  /*a7c0*/  @!P0 BRA `(.L_x_210) ;  /* 0xfffffffc00f08947 */ /* 0x008fea000383ffff */
[----:B------:R-:W-:Y:S05]  /*a7d0*/  BRA `(.L_x_211) ;  /* 0xffffffb800587947 */ /* 0x000fea000383ffff */
.L_x_104:
[----:B------:R-:W-:Y:S07]  /*a7e0*/  MOV R0, UR44 ;  /* 0x0000002c00007c02 */ /* 0x000fee0008000f00 */
.L_x_212:
[----:B-1----:R1:W2:Y:S02]  /*a7f0*/  SYNCS.PHASECHK.TRANS64.TRYWAIT P0, [R0+URZ+0x120], R2 ;  /* 0x00012002000075a7 */ /* 0x0022a400080011ff */
[----:B--2---:R-:W-:Y:S05]  /*a800*/  @!P0 NANOSLEEP.SYNCS 0x989680 ;  /* 0x009896800000895d */ /* 0x004fea0003900000 */
[----:B------:R-:W2:Y:S02]  /*a810*/  @!P0 SYNCS.PHASECHK.TRANS64 P0, [R0+URZ+0x120], R2 ;  /* 0x00012002000085a7 */ /* 0x000ea400080010ff */
[----:B--2---:R-:W-:Y:S05]  /*a820*/  @!P0 BRA `(.L_x_212) ;  /* 0xfffffffc00f08947 */ /* 0x004fea000383ffff */
[----:B------:R-:W-:Y:S05]  /*a830*/  BRA `(.L_x_213) ;  /* 0xffffffbc00347947 */ /* 0x000fea000383ffff */
.L_x_115:
[----:B-1----:R-:W-:Y:S04]  /*a840*/  MOV R2, UR44 ;  /* 0x0000002c00027c02 */ /* 0x002fe80008000f00 */
[----:B------:R1:W2:Y:S03]  /*a850*/  SYNCS.PHASECHK.TRANS64.TRYWAIT P1, [R2+URZ+0xd0], R3 ;  /* 0x0000d003020075a7 */ /* 0x0002a600080211ff */
[----:B--2---:R-:W-:Y:S05]  /*a860*/  @!P1 NANOSLEEP.SYNCS 0x989680 ;  /* 0x009896800000995d */ /* 0x004fea0003900000 */
[----:B------:R-:W2:Y:S02]  /*a870*/  @!P1 SYNCS.PHASECHK.TRANS64 P1, [R2+URZ+0xd0], R3 ;  /* 0x0000d003020095a7 */ /* 0x000ea400080210ff */
[----:B--2---:R-:W-:Y:S05]  /*a880*/  @!P1 BRA `(.L_x_115) ;  /* 0xfffffffc00ec9947 */ /* 0x004fea000383ffff */
[----:B------:R-:W-:Y:S05]  /*a890*/  BRA `(.L_x_114) ;  /* 0xffffffcc00107947 */ /* 0x000fea000383ffff */
.L_x_117:
[----:B-1----:R1:W4:Y:S02]  /*a8a0*/  SYNCS.PHASECHK.TRANS64.TRYWAIT P0, [R64+URZ+0x130], R0 ;  /* 0x00013000400075a7 */ /* 0x00232400080011ff */
[----:B----4-:R-:W-:Y:S05]  /*a8b0*/  @!P0 NANOSLEEP.SYNCS 0x989680 ;  /* 0x009896800000895d */ /* 0x010fea0003900000 */
[----:B------:R-:W4:Y:S02]  /*a8c0*/  @!P0 SYNCS.PHASECHK.TRANS64 P0, [R64+URZ+0x130], R0 ;  /* 0x00013000400085a7 */ /* 0x000f2400080010ff */
[----:B----4-:R-:W-:Y:S05]  /*a8d0*/  @!P0 BRA `(.L_x_117) ;  /* 0xfffffffc00f08947 */ /* 0x010fea000383ffff */
[----:B------:R-:W-:Y:S05]  /*a8e0*/  BRA `(.L_x_116) ;  /* 0xffffffcc00307947 */ /* 0x000fea000383ffff */
.L_x_126:
[----:B--2---:R2:W3:Y:S02]  /*a8f0*/  SYNCS.PHASECHK.TRANS64.TRYWAIT P0, [R4+URZ+0xd0], R0 ;  /* 0x0000d000040075a7 */ /* 0x0044e400080011ff */
[----:B---3--:R-:W-:Y:S05]  /*a900*/  @!P0 NANOSLEEP.SYNCS 0x989680 ;  /* 0x009896800000895d */ /* 0x008fea0003900000 */
[----:B------:R-:W3:Y:S02]  /*a910*/  @!P0 SYNCS.PHASECHK.TRANS64 P0, [R4+URZ+0xd0], R0 ;  /* 0x0000d000040085a7 */ /* 0x000ee400080010ff */
[----:B---3--:R-:W-:Y:S05]  /*a920*/  @!P0 BRA `(.L_x_126) ;  /* 0xfffffffc00f08947 */ /* 0x008fea000383ffff */
[----:B------:R-:W-:Y:S05]  /*a930*/  BRA `(.L_x_125) ;  /* 0xffffffd400507947 */ /* 0x000fea000383ffff */
.L_x_134:
[----:B--2---:R2:W3:Y:S02]  /*a940*/  SYNCS.PHASECHK.TRANS64.TRYWAIT P0, [R2+URZ+0xd0], R4 ;  /* 0x0000d004020075a7 */ /* 0x0044e400080011ff */
[----:B---3--:R-:W-:Y:S05]  /*a950*/  @!P0 NANOSLEEP.SYNCS 0x989680 ;  /* 0x009896800000895d */ /* 0x008fea0003900000 */
[----:B------:R-:W3:Y:S02]  /*a960*/  @!P0 SYNCS.PHASECHK.TRANS64 P0, [R2+URZ+0xd0], R4 ;  /* 0x0000d004020085a7 */ /* 0x000ee400080010ff */
[----:B---3--:R-:W-:Y:S05]  /*a970*/  @!P0 BRA `(.L_x_134) ;  /* 0xfffffffc00f08947 */ /* 0x008fea000383ffff */
[----:B------:R-:W-:Y:S05]  /*a980*/  BRA `(.L_x_133) ;  /* 0xffffffdc00747947 */ /* 0x000fea000383ffff */
.L_x_142:
[----:B--2---:R2:W3:Y:S02]  /*a990*/  SYNCS.PHASECHK.TRANS64.TRYWAIT P0, [R3+URZ+0xd0], R0 ;  /* 0x0000d000030075a7 */ /* 0x0044e400080011ff */
[----:B---3--:R-:W-:Y:S05]  /*a9a0*/  @!P0 NANOSLEEP.SYNCS 0x989680 ;  /* 0x009896800000895d */ /* 0x008fea0003900000 */
[----:B------:R-:W3:Y:S02]  /*a9b0*/  @!P0 SYNCS.PHASECHK.TRANS64 P0, [R3+URZ+0xd0], R0 ;  /* 0x0000d000030085a7 */ /* 0x000ee400080010ff */
[----:B---3--:R-:W-:Y:S05]  /*a9c0*/  @!P0 BRA `(.L_x_142) ;  /* 0xfffffffc00f08947 */ /* 0x008fea000383ffff */
[----:B------:R-:W-:Y:S05]  /*a9d0*/  BRA `(.L_x_141) ;  /* 0xffffffe400947947 */ /* 0x000fea000383ffff */
        .weak           $__internal_0_$__cuda_sm10x_tcgen05_guardrail_trap_col_being_dealloced_not_returned_by_alloc
        .type           $__internal_0_$__cuda_sm10x_tcgen05_guardrail_trap_col_being_dealloced_not_returned_by_alloc,@function
        .size           $__internal_0_$__cuda_sm10x_tcgen05_guardrail_trap_col_being_dealloced_not_returned_by_alloc,($__internal_1_$__cuda_sm10x_tcgen05_guardrail_trap_phase_invalid_during_alloc - $__internal_0_$__cuda_sm10x_tcgen05_guardrail_trap_col_being_dealloced_not_returned_by_alloc)
$__internal_0_$__cuda_sm10x_tcgen05_guardrail_trap_col_being_dealloced_not_returned_by_alloc:
[----:B------:R-:W-:Y:S05]  /*a9e0*/  BPT.TRAP 0x1 ;  /* 0x000000040000795c */ /* 0x000fea0000300000 */
[----:B------:R-:W-:-:S04]  /*a9f0*/  HFMA2 R3, -RZ, RZ, 0, 0 ;  /* 0x00000000ff037431 */ /* 0x000fc800000001ff */
[----:B------:R-:W-:Y:S05]  /*aa00*/  RET.REL.NODEC R2 `(_ZN7cutlass13device_kernelINS_4conv6kernel13ConvUniversalINS1_16ConvProblemShapeILNS1_8OperatorE1ELi3EEENS1_10collective14CollectiveConvINS1_47MainloopSm100TmaUmmaWarpSpecializedImplicitGemmILS5_1ELi13ELi3ELi1ELi2EN4cute5tupleIJNSA_1CILi2EEENSC_ILi1EEESE_EEEEENSB_IJNSC_ILi128EEESH_NSB_IJNSC_ILi64EEEEEEEEENS_10bfloat16_tESL_NSA_8TiledMMAINSA_8MMA_AtomIJNSA_26SM100_MMA_F16BF16_2x1SM_SSISL_SL_fLi128ELi128ELNSA_4UMMA5MajorE0ELSQ_1ELNSP_7ScaleInE0ELSR_0EEEEEENSA_6LayoutINSB_IJSE_SE_SE_EEENSB_IJNSC_ILi0EEESW_SW_EEEEENSB_IJNSA_10UnderscoreESZ_SZ_EEEEENS7_6detail27Sm100ImplicitGemmTileTraitsINSA_25SM100_TMA_2SM_LOAD_IM2COLENSA_14ComposedLayoutINSA_7SwizzleILi3ELi4ELi3EEENSA_18smem_ptr_flag_bitsILi16EEENSU_INSB_IJNSC_ILi8EEESI_EEENSB_IJSI_SE_EEEEEEEvEENS13_INSA_18SM100_TMA_2SM_LOADENS15_IS17_S19_NSU_INSB_IJSI_S1A_EEENSB_IJSE_SI_EEEEEEEvEEEENS_8epilogue10collective18CollectiveEpilogueINS1N_23Sm100TmaWarpSpecializedILi4ELi2ELi16ELb1ELb0EEEJNSB_IJSI_SH_SJ_EEENSB_IJNSU_ISI_SE_EENSU_INSB_IJNSC_ILi16EEESD_EEES1I_EEEEESL_NSB_IJNSB_IJllllEEESE_SW_EEESL_S1Z_NS1N_6fusion15FusionCallbacksIS1R_NS20_17LinearCombinationISL_fSL_fLNS_15FloatRoundStyleE2EEES1S_S1X_JEEENSA_5SM1004TMEM4LOAD26SM100_TMEM_LOAD_32dp32b16xENSA_20SM90_TMA_LOAD_IM2COLENS15_INS16_ILi1ELi4ELi3EEES19_NSU_INSB_IJS1A_S1U_EEENSB_IJS1U_SE_EEEEEEENSA_39AutoVectorizingCopyWithAssumedAlignmentILi128EEENSA_21SM90_TMA_STORE_IM2COLES2F_S2H_S2H_EEEvvEEEEvNT_6ParamsE) ;  /* 0xffffff54027c7950 */ /* 0x000fea0003c3ffff */
        .weak           $__internal_1_$__cuda_sm10x_tcgen05_guardrail_trap_phase_invalid_during_alloc
        .type           $__internal_1_$__cuda_sm10x_tcgen05_guardrail_trap_phase_invalid_during_alloc,@function
        .size           $__internal_1_$__cuda_sm10x_tcgen05_guardrail_trap_phase_invalid_during_alloc,($__internal_2_$__cuda_sm10x_tcgen05_guardrail_trap_unallocated_columns_being_dealloced - $__internal_1_$__cuda_sm10x_tcgen05_guardrail_trap_phase_invalid_during_alloc)
$__internal_1_$__cuda_sm10x_tcgen05_guardrail_trap_phase_invalid_during_alloc:
[----:B------:R-:W-:Y:S05]  /*aa10*/  BPT.TRAP 0x1 ;  /* 0x000000040000795c */ /* 0x000fea0000300000 */
[----:B------:R-:W-:-:S04]  /*aa20*/  MOV R5, 0x0 ;  /* 0x0000000000057802 */ /* 0x000fc80000000f00 */
[----:B------:R-:W-:Y:S05]  /*aa30*/  RET.REL.NODEC R4 `(_ZN7cutlass13device_kernelINS_4conv6kernel13ConvUniversalINS1_16ConvProblemShapeILNS1_8OperatorE1ELi3EEENS1_10collective14CollectiveConvINS1_47MainloopSm100TmaUmmaWarpSpecializedImplicitGemmILS5_1ELi13ELi3ELi1ELi2EN4cute5tupleIJNSA_1CILi2EEENSC_ILi1EEESE_EEEEENSB_IJNSC_ILi128EEESH_NSB_IJNSC_ILi64EEEEEEEEENS_10bfloat16_tESL_NSA_8TiledMMAINSA_8MMA_AtomIJNSA_26SM100_MMA_F16BF16_2x1SM_SSISL_SL_fLi128ELi128ELNSA_4UMMA5MajorE0ELSQ_1ELNSP_7ScaleInE0ELSR_0EEEEEENSA_6LayoutINSB_IJSE_SE_SE_EEENSB_IJNSC_ILi0EEESW_SW_EEEEENSB_IJNSA_10UnderscoreESZ_SZ_EEEEENS7_6detail27Sm100ImplicitGemmTileTraitsINSA_25SM100_TMA_2SM_LOAD_IM2COLENSA_14ComposedLayoutINSA_7SwizzleILi3ELi4ELi3EEENSA_18smem_ptr_flag_bitsILi16EEENSU_INSB_IJNSC_ILi8EEESI_EEENSB_IJSI_SE_EEEEEEEvEENS13_INSA_18SM100_TMA_2SM_LOADENS15_IS17_S19_NSU_INSB_IJSI_S1A_EEENSB_IJSE_SI_EEEEEEEvEEEENS_8epilogue10collective18CollectiveEpilogueINS1N_23Sm100TmaWarpSpecializedILi4ELi2ELi16ELb1ELb0EEEJNSB_IJSI_SH_SJ_EEENSB_IJNSU_ISI_SE_EENSU_INSB_IJNSC_ILi16EEESD_EEES1I_EEEEESL_NSB_IJNSB_IJllllEEESE_SW_EEESL_S1Z_NS1N_6fusion15FusionCallbacksIS1R_NS20_17LinearCombinationISL_fSL_fLNS_15FloatRoundStyleE2EEES1S_S1X_JEEENSA_5SM1004TMEM4LOAD26SM100_TMEM_LOAD_32dp32b16xENSA_20SM90_TMA_LOAD_IM2COLENS15_INS16_ILi1ELi4ELi3EEES19_NSU_INSB_IJS1A_S1U_EEENSB_IJS1U_SE_EEEEEEENSA_39AutoVectorizingCopyWithAssumedAlignmentILi128EEENSA_21SM90_TMA_STORE_IM2COLES2F_S2H_S2H_EEEvvEEEEvNT_6ParamsE) ;  /* 0xffffff5404707950 */ /* 0x000fea0003c3ffff */
        .weak           $__internal_2_$__cuda_sm10x_tcgen05_guardrail_trap_unallocated_columns_being_dealloced
        .type           $__internal_2_$__cuda_sm10x_tcgen05_guardrail_trap_unallocated_columns_being_dealloced,@function
        .size           $__internal_2_$__cuda_sm10x_tcgen05_guardrail_trap_unallocated_columns_being_dealloced,(.L_x_215 - $__internal_2_$__cuda_sm10x_tcgen05_guardrail_trap_unallocated_columns_being_dealloced)
$__internal_2_$__cuda_sm10x_tcgen05_guardrail_trap_unallocated_columns_being_dealloced:
[----:B------:R-:W-:Y:S05]  /*aa40*/  BPT.TRAP 0x1 ;  /* 0x000000040000795c */ /* 0x000fea0000300000 */
[----:B------:R-:W-:-:S04]  /*aa50*/  HFMA2 R3, -RZ, RZ, 0, 0 ;  /* 0x00000000ff037431 */ /* 0x000fc800000001ff */
[----:B------:R-:W-:Y:S05]  /*aa60*/  RET.REL.NODEC R2 `(_ZN7cutlass13device_kernelINS_4conv6kernel13ConvUniversalINS1_16ConvProblemShapeILNS1_8OperatorE1ELi3EEENS1_10collective14CollectiveConvINS1_47MainloopSm100TmaUmmaWarpSpecializedImplicitGemmILS5_1ELi13ELi3ELi1ELi2EN4cute5tupleIJNSA_1CILi2EEENSC_ILi1EEESE_EEEEENSB_IJNSC_ILi128EEESH_NSB_IJNSC_ILi64EEEEEEEEENS_10bfloat16_tESL_NSA_8TiledMMAINSA_8MMA_AtomIJNSA_26SM100_MMA_F16BF16_2x1SM_SSISL_SL_fLi128ELi128ELNSA_4UMMA5MajorE0ELSQ_1ELNSP_7ScaleInE0ELSR_0EEEEEENSA_6LayoutINSB_IJSE_SE_SE_EEENSB_IJNSC_ILi0EEESW_SW_EEEEENSB_IJNSA_10UnderscoreESZ_SZ_EEEEENS7_6detail27Sm100ImplicitGemmTileTraitsINSA_25SM100_TMA_2SM_LOAD_IM2COLENSA_14ComposedLayoutINSA_7SwizzleILi3ELi4ELi3EEENSA_18smem_ptr_flag_bitsILi16EEENSU_INSB_IJNSC_ILi8EEESI_EEENSB_IJSI_SE_EEEEEEEvEENS13_INSA_18SM100_TMA_2SM_LOADENS15_IS17_S19_NSU_INSB_IJSI_S1A_EEENSB_IJSE_SI_EEEEEEEvEEEENS_8epilogue10collective18CollectiveEpilogueINS1N_23Sm100TmaWarpSpecializedILi4ELi2ELi16ELb1ELb0EEEJNSB_IJSI_SH_SJ_EEENSB_IJNSU_ISI_SE_EENSU_INSB_IJNSC_ILi16EEESD_EEES1I_EEEEESL_NSB_IJNSB_IJllllEEESE_SW_EEESL_S1Z_NS1N_6fusion15FusionCallbacksIS1R_NS20_17LinearCombinationISL_fSL_fLNS_15FloatRoundStyleE2EEES1S_S1X_JEEENSA_5SM1004TMEM4LOAD26SM100_TMEM_LOAD_32dp32b16xENSA_20SM90_TMA_LOAD_IM2COLENS15_INS16_ILi1ELi4ELi3EEES19_NSU_INSB_IJS1A_S1U_EEENSB_IJS1U_SE_EEEEEEENSA_39AutoVectorizingCopyWithAssumedAlignmentILi128EEENSA_21SM90_TMA_STORE_IM2COLES2F_S2H_S2H_EEEvvEEEEvNT_6ParamsE) ;  /* 0xffffff5402647950 */ /* 0x000fea0003c3ffff */
.L_x_214:
[----:B------:R-:W-:-:S00]  /*aa70*/  BRA `(.L_x_214) ;  /* 0xfffffffc00fc7947 */ /* 0x000fc0000383ffff */
[----:B------:R-:W-:-:S00]  /*aa80*/  NOP ;  /* 0x0000000000007918 */ /* 0x000fc00000000000 */
[----:B------:R-:W-:-:S00]  /*aa90*/  NOP ;  /* 0x0000000000007918 */ /* 0x000fc00000000000 */
[----:B------:R-:W-:-:S00]  /*aaa0*/  NOP ;  /* 0x0000000000007918 */ /* 0x000fc00000000000 */
[----:B------:R-:W-:-:S00]  /*aab0*/  NOP ;  /* 0x0000000000007918 */ /* 0x000fc00000000000 */
[----:B------:R-:W-:-:S00]  /*aac0*/  NOP ;  /* 0x0000000000007918 */ /* 0x000fc00000000000 */
[----:B------:R-:W-:-:S00]  /*aad0*/  NOP ;  /* 0x0000000000007918 */ /* 0x000fc00000000000 */
[----:B------:R-:W-:-:S00]  /*aae0*/  NOP ;  /* 0x0000000000007918 */ /* 0x000fc00000000000 */
[----:B------:R-:W-:-:S00]  /*aaf0*/  NOP ;  /* 0x0000000000007918 */ /* 0x000fc00000000000 */
.L_x_215:


//--------------------- .nv.global.init           --------------------------
	.section	.nv.global.init,"aw",@progbits
.nv.global.init:
	.type		$str$29,@object
	.size		$str$29,($str$30 - $str$29)
$str$29:
        /*0000*/ 	.byte	0x28, 0x61, 0x64, 0x64, 0x72, 0x65, 0x73, 0x73, 0x20, 0x26, 0x20, 0x6d, 0x61, 0x73, 0x6b, 0x29
        /*0010*/ 	.byte	0x20, 0x3d, 0x3d, 0x20, 0x30, 0x00
	.type		$str$30,@object
	.size		$str$30,($str$28 - $str$30)
$str$30:
        /*0016*/ 	.byte	0x2f, 0x74, 0x6d, 0x70, 0x2f, 0x63, 0x75, 0x74, 0x6c, 0x61, 0x73, 0x73, 0x5f, 0x73, 0x77, 0x65
        /*0026*/ 	.byte	0x65, 0x70, 0x5f, 0x73, 0x72, 0x63, 0x2f, 0x69, 0x6e, 0x63, 0x6c, 0x75, 0x64, 0x65, 0x2f, 0x63
        /*0036*/ 	.byte	0x75, 0x74, 0x65, 0x2f, 0x70, 0x6f, 0x69, 0x6e, 0x74, 0x65, 0x72, 0x5f, 0x66, 0x6c, 0x61, 0x67
        /*0046*/ 	.byte	0x67, 0x65, 0x64, 0x2e, 0x68, 0x70, 0x70, 0x00
	.type		$str$28,@object
	.size		$str$28,($str$27 - $str$28)
$str$28:
        /*004e*/ 	.byte	0x2f, 0x74, 0x6d, 0x70, 0x2f, 0x63, 0x75, 0x74, 0x6c, 0x61, 0x73, 0x73, 0x5f, 0x73, 0x77, 0x65
        /*005e*/ 	.byte	0x65, 0x70, 0x5f, 0x73, 0x72, 0x63, 0x2f, 0x69, 0x6e, 0x63, 0x6c, 0x75, 0x64, 0x65, 0x2f, 0x63
        /*006e*/ 	.byte	0x75, 0x74, 0x65, 0x2f, 0x61, 0x74, 0x6f, 0x6d, 0x2f, 0x63, 0x6f, 0x70, 0x79, 0x5f, 0x74, 0x72
        /*007e*/ 	.byte	0x61, 0x69, 0x74, 0x73, 0x5f, 0x73, 0x6d, 0x31, 0x30, 0x30, 0x2e, 0x68, 0x70, 0x70, 0x00
	.type		$str$27,@object
	.size		$str$27,(__unnamed_1 - $str$27)
$str$27:
        /*008d*/ 	.byte	0x28, 0x28, 0x75, 0x69, 0x6e, 0x74, 0x33, 0x32, 0x5f, 0x74, 0x28, 0x74, 0x68, 0x72, 0x65, 0x61
        /*009d*/ 	.byte	0x64, 0x49, 0x64, 0x78, 0x2e, 0x78, 0x29, 0x20, 0x2f, 0x20, 0x33, 0x32, 0x29, 0x20, 0x25, 0x20
        /*00ad*/ 	.byte	0x34, 0x29, 0x20, 0x3d, 0x3d, 0x20, 0x28, 0x28, 0x28, 0x74, 0x6d, 0x65, 0x6d, 0x5f, 0x61, 0x64
        /*00bd*/ 	.byte	0x64, 0x72, 0x20, 0x3e, 0x3e, 0x20, 0x31, 0x36, 0x29, 0x20, 0x2f, 0x20, 0x33, 0x32, 0x29, 0x20
        /*00cd*/ 	.byte	0x25, 0x20, 0x34, 0x29, 0x00
	.type		__unnamed_1,@object
	.size		__unnamed_1,(__unnamed_2 - __unnamed_1)
__unnamed_1:
        /*00d2*/ 	.byte	0x61, 0x75, 0x74, 0x6f, 0x20, 0x63, 0x75, 0x74, 0x65, 0x3a, 0x3a, 0x61, 0x73, 0x5f, 0x70, 0x6f
        /* <DEDUP_REMOVED lines=24> */
        /*0262*/ 	.byte	0x43, 0x3c, 0x32, 0x30, 0x34, 0x38, 0x3e, 0x3e, 0x3e, 0x3e, 0x5d, 0x00
	.type		__unnamed_2,@object
	.size		__unnamed_2,(.L_2 - __unnamed_2)
__unnamed_2:
        /* <DEDUP_REMOVED lines=40> */
        /*04ee*/ 	.byte	0x3a, 0x3a, 0x43, 0x3c, 0x30, 0x3e, 0x3e, 0x3e, 0x3e, 0x5d, 0x00
.L_2:


//--------------------- .nv.shared._ZN7cutlass13device_kernelINS_4conv6kernel13ConvUniversalINS1_16ConvProblemShapeILNS1_8OperatorE1ELi3EEENS1_10collective14CollectiveConvINS1_47MainloopSm100TmaUmmaWarpSpecializedImplicitGemmILS5_1ELi13ELi3ELi1ELi2EN4cute5tupleIJNSA_1CILi2EEENSC_ILi1EEESE_EEEEENSB_IJNSC_ILi128EEESH_NSB_IJNSC_ILi64EEEEEEEEENS_10bfloat16_tESL_NSA_8TiledMMAINSA_8MMA_AtomIJNSA_26SM100_MMA_F16BF16_2x1SM_SSISL_SL_fLi128ELi128ELNSA_4UMMA5MajorE0ELSQ_1ELNSP_7ScaleInE0ELSR_0EEEEEENSA_6LayoutINSB_IJSE_SE_SE_EEENSB_IJNSC_ILi0EEESW_SW_EEEEENSB_IJNSA_10UnderscoreESZ_SZ_EEEEENS7_6detail27Sm100ImplicitGemmTileTraitsINSA_25SM100_TMA_2SM_LOAD_IM2COLENSA_14ComposedLayoutINSA_7SwizzleILi3ELi4ELi3EEENSA_18smem_ptr_flag_bitsILi16EEENSU_INSB_IJNSC_ILi8EEESI_EEENSB_IJSI_SE_EEEEEEEvEENS13_INSA_18SM100_TMA_2SM_LOADENS15_IS17_S19_NSU_INSB_IJSI_S1A_EEENSB_IJSE_SI_EEEEEEEvEEEENS_8epilogue10collective18CollectiveEpilogueINS1N_23Sm100TmaWarpSpecializedILi4ELi2ELi16ELb1ELb0EEEJNSB_IJSI_SH_SJ_EEENSB_IJNSU_ISI_SE_EENSU_INSB_IJNSC_ILi16EEESD_EEES1I_EEEEESL_NSB_IJNSB_IJllllEEESE_SW_EEESL_S1Z_NS1N_6fusion15FusionCallbacksIS1R_NS20_17LinearCombinationISL_fSL_fLNS_15FloatRoundStyleE2EEES1S_S1X_JEEENSA_5SM1004TMEM4LOAD26SM100_TMEM_LOAD_32dp32b16xENSA_20SM90_TMA_LOAD_IM2COLENS15_INS16_ILi1ELi4ELi3EEES19_NSU_INSB_IJS1A_S1U_EEENSB_IJS1U_SE_EEEEEEENSA_39AutoVectorizingCopyWithAssumedAlignmentILi128EEENSA_21SM90_TMA_STORE_IM2COLES2F_S2H_S2H_EEEvvEEEEvNT_6ParamsE --------------------------
	.section	.nv.shared._ZN7cutlass13device_kernelINS_4conv6kernel13ConvUniversalINS1_16ConvProblemShapeILNS1_8OperatorE1ELi3EEENS1_10collective14CollectiveConvINS1_47MainloopSm100TmaUmmaWarpSpecializedImplicitGemmILS5_1ELi13ELi3ELi1ELi2EN4cute5tupleIJNSA_1CILi2EEENSC_ILi1EEESE_EEEEENSB_IJNSC_ILi128EEESH_NSB_IJNSC_ILi64EEEEEEEEENS_10bfloat16_tESL_NSA_8TiledMMAINSA_8MMA_AtomIJNSA_26SM100_MMA_F16BF16_2x1SM_SSISL_SL_fLi128ELi128ELNSA_4UMMA5MajorE0ELSQ_1ELNSP_7ScaleInE0ELSR_0EEEEEENSA_6LayoutINSB_IJSE_SE_SE_EEENSB_IJNSC_ILi0EEESW_SW_EEEEENSB_IJNSA_10UnderscoreESZ_SZ_EEEEENS7_6detail27Sm100ImplicitGemmTileTraitsINSA_25SM100_TMA_2SM_LOAD_IM2COLENSA_14ComposedLayoutINSA_7SwizzleILi3ELi4ELi3EEENSA_18smem_ptr_flag_bitsILi16EEENSU_INSB_IJNSC_ILi8EEESI_EEENSB_IJSI_SE_EEEEEEEvEENS13_INSA_18SM100_TMA_2SM_LOADENS15_IS17_S19_NSU_INSB_IJSI_S1A_EEENSB_IJSE_SI_EEEEEEEvEEEENS_8epilogue10collective18CollectiveEpilogueINS1N_23Sm100TmaWarpSpecializedILi4ELi2ELi16ELb1ELb0EEEJNSB_IJSI_SH_SJ_EEENSB_IJNSU_ISI_SE_EENSU_INSB_IJNSC_ILi16EEESD_EEES1I_EEEEESL_NSB_IJNSB_IJllllEEESE_SW_EEESL_S1Z_NS1N_6fusion15FusionCallbacksIS1R_NS20_17LinearCombinationISL_fSL_fLNS_15FloatRoundStyleE2EEES1S_S1X_JEEENSA_5SM1004TMEM4LOAD26SM100_TMEM_LOAD_32dp32b16xENSA_20SM90_TMA_LOAD_IM2COLENS15_INS16_ILi1ELi4ELi3EEES19_NSU_INSB_IJS1A_S1U_EEENSB_IJS1U_SE_EEEEEEENSA_39AutoVectorizingCopyWithAssumedAlignmentILi128EEENSA_21SM90_TMA_STORE_IM2COLES2F_S2H_S2H_EEEvvEEEEvNT_6ParamsE,"aw",@nobits
	.sectionflags	@""
	.align	16
	.zero		1024


//--------------------- .nv.shared.reserved.0     --------------------------
	.section	.nv.shared.reserved.0,"aw",@nobits
	.weak		__nv_reservedSMEM_offset_0_alias
	.size		__nv_reservedSMEM_offset_0_alias, 0, 64
	.other		__nv_reservedSMEM_offset_0_alias,@"STO_CUDA_RESERVED_SHARED STV_DEFAULT"
__nv_reservedSMEM_offset_0_alias:
	.zero		0
.nv.shared.reserved.0:
	.zero		64
	.weak		__nv_reservedSMEM_tcgen05_partition
	.type		__nv_reservedSMEM_tcgen05_partition,@object
	.size		__nv_reservedSMEM_tcgen05_partition,(.L_0 - __nv_reservedSMEM_tcgen05_partition)
__nv_reservedSMEM_tcgen05_partition:
	.zero		32
.L_0:


//--------------------- .nv.global                --------------------------
	.section	.nv.global,"aw",@nobits
.nv.global:
	.type		_ZN39_INTERNAL_0b6edf4c_4_k_cu_ea44e4d4_30984cute1_E,@object
	.size		_ZN39_INTERNAL_0b6edf4c_4_k_cu_ea44e4d4_30984cute1_E,(_ZN39_INTERNAL_0b6edf4c_4_k_cu_ea44e4d4_30984cuda3std3__45__cpo6cbeginE - _ZN39_INTERNAL_0b6edf4c_4_k_cu_ea44e4d4_30984cute1_E)
_ZN39_INTERNAL_0b6edf4c_4_k_cu_ea44e4d4_30984cute1_E:
	.zero		1
	.type		_ZN39_INTERNAL_0b6edf4c_4_k_cu_ea44e4d4_30984cuda3std3__45__cpo6cbeginE,@object
	.size		_ZN39_INTERNAL_0b6edf4c_4_k_cu_ea44e4d4_30984cuda3std3__45__cpo6cbeginE,(_ZN39_INTERNAL_0b6edf4c_4_k_cu_ea44e4d4_30984cuda3std3__48in_placeE - _ZN39_INTERNAL_0b6edf4c_4_k_cu_ea44e4d4_30984cuda3std3__45__cpo6cbeginE)
_ZN39_INTERNAL_0b6edf4c_4_k_cu_ea44e4d4_30984cuda3std3__45__cpo6cbeginE:
	.zero		1
	.type		_ZN39_INTERNAL_0b6edf4c_4_k_cu_ea44e4d4_30984cuda3std3__48in_placeE,@object
	.size		_ZN39_INTERNAL_0b6edf4c_4_k_cu_ea44e4d4_30984cuda3std3__48in_placeE,(_ZN39_INTERNAL_0b6edf4c_4_k_cu_ea44e4d4_30984cuda3std6ranges3__45__cpo9iter_moveE - _ZN39_INTERNAL_0b6edf4c_4_k_cu_ea44e4d4_30984cuda3std3__48in_placeE)
_ZN39_INTERNAL_0b6edf4c_4_k_cu_ea44e4d4_30984cuda3std3__48in_placeE:
	.zero		1
	.type		_ZN39_INTERNAL_0b6edf4c_4_k_cu_ea44e4d4_30984cuda3std6ranges3__45__cpo9iter_moveE,@object
	.size		_ZN39_INTERNAL_0b6edf4c_4_k_cu_ea44e4d4_30984cuda3std6ranges3__45__cpo9iter_moveE,(_ZN39_INTERNAL_0b6edf4c_4_k_cu_ea44e4d4_30984cuda3std3__45__cpo5beginE - _ZN39_INTERNAL_0b6edf4c_4_k_cu_ea44e4d4_30984cuda3std6ranges3__45__cpo9iter_moveE)
_ZN39_INTERNAL_0b6edf4c_4_k_cu_ea44e4d4_30984cuda3std6ranges3__45__cpo9iter_moveE:
	.zero		1
	.type		_ZN39_INTERNAL_0b6edf4c_4_k_cu_ea44e4d4_30984cuda3std3__45__cpo5beginE,@object
	.size		_ZN39_INTERNAL_0b6edf4c_4_k_cu_ea44e4d4_30984cuda3std3__45__cpo5beginE,(_ZN39_INTERNAL_0b6edf4c_4_k_cu_ea44e4d4_30984cuda3std3__441_GLOBAL__N__0b6edf4c_4_k_cu_ea44e4d4_30986ignoreE - _ZN39_INTERNAL_0b6edf4c_4_k_cu_ea44e4d4_30984cuda3std3__45__cpo5beginE)
_ZN39_INTERNAL_0b6edf4c_4_k_cu_ea44e4d4_30984cuda3std3__45__cpo5beginE:
	.zero		1
	.type		_ZN39_INTERNAL_0b6edf4c_4_k_cu_ea44e4d4_30984cuda3std3__441_GLOBAL__N__0b6edf4c_4_k_cu_ea44e4d4_30986ignoreE,@object
	.size		_ZN39_INTERNAL_0b6edf4c_4_k_cu_ea44e4d4_30984cuda3std3__441_GLOBAL__N__0b6edf4c_4_k_cu_ea44e4d4_30986ignoreE,(_ZN39_INTERNAL_0b6edf4c_4_k_cu_ea44e4d4_30984cute7productE - _ZN39_INTERNAL_0b6edf4c_4_k_cu_ea44e4d4_30984cuda3std3__441_GLOBAL__N__0b6edf4c_4_k_cu_ea44e4d4_30986ignoreE)
_ZN39_INTERNAL_0b6edf4c_4_k_cu_ea44e4d4_30984cuda3std3__441_GLOBAL__N__0b6edf4c_4_k_cu_ea44e4d4_30986ignoreE:
	.zero		1
	.type		_ZN39_INTERNAL_0b6edf4c_4_k_cu_ea44e4d4_30984cute7productE,@object
	.size		_ZN39_INTERNAL_0b6edf4c_4_k_cu_ea44e4d4_30984cute7productE,(_ZN39_INTERNAL_0b6edf4c_4_k_cu_ea44e4d4_30984cuda3std3__45__cpo3endE - _ZN39_INTERNAL_0b6edf4c_4_k_cu_ea44e4d4_30984cute7productE)
_ZN39_INTERNAL_0b6edf4c_4_k_cu_ea44e4d4_30984cute7productE:
	.zero		1
	.type		_ZN39_INTERNAL_0b6edf4c_4_k_cu_ea44e4d4_30984cuda3std3__45__cpo3endE,@object
	.size		_ZN39_INTERNAL_0b6edf4c_4_k_cu_ea44e4d4_30984cuda3std3__45__cpo3endE,(_ZN39_INTERNAL_0b6edf4c_4_k_cu_ea44e4d4_30984cuda3std3__419piecewise_constructE - _ZN39_INTERNAL_0b6edf4c_4_k_cu_ea44e4d4_30984cuda3std3__45__cpo3endE)
_ZN39_INTERNAL_0b6edf4c_4_k_cu_ea44e4d4_30984cuda3std3__45__cpo3endE:
	.zero		1
	.type		_ZN39_INTERNAL_0b6edf4c_4_k_cu_ea44e4d4_30984cuda3std3__419piecewise_constructE,@object
	.size		_ZN39_INTERNAL_0b6edf4c_4_k_cu_ea44e4d4_30984cuda3std3__419piecewise_constructE,(_ZN39_INTERNAL_0b6edf4c_4_k_cu_ea44e4d4_30984cuda3std3__45__cpo4cendE - _ZN39_INTERNAL_0b6edf4c_4_k_cu_ea44e4d4_30984cuda3std3__419piecewise_constructE)
_ZN39_INTERNAL_0b6edf4c_4_k_cu_ea44e4d4_30984cuda3std3__419piecewise_constructE:
	.zero		1
	.type		_ZN39_INTERNAL_0b6edf4c_4_k_cu_ea44e4d4_30984cuda3std3__45__cpo4cendE,@object
	.size		_ZN39_INTERNAL_0b6edf4c_4_k_cu_ea44e4d4_30984cuda3std3__45__cpo4cendE,(_ZN39_INTERNAL_0b6edf4c_4_k_cu_ea44e4d4_30984cuda3std6ranges3__45__cpo4swapE - _ZN39_INTERNAL_0b6edf4c_4_k_cu_ea44e4d4_30984cuda3std3__45__cpo4cendE)
_ZN39_INTERNAL_0b6edf4c_4_k_cu_ea44e4d4_30984cuda3std3__45__cpo4cendE:
	.zero		1
	.type		_ZN39_INTERNAL_0b6edf4c_4_k_cu_ea44e4d4_30984cuda3std6ranges3__45__cpo4swapE,@object
	.size		_ZN39_INTERNAL_0b6edf4c_4_k_cu_ea44e4d4_30984cuda3std6ranges3__45__cpo4swapE,(.L_10 - _ZN39_INTERNAL_0b6edf4c_4_k_cu_ea44e4d4_30984cuda3std6ranges3__45__cpo4swapE)
_ZN39_INTERNAL_0b6edf4c_4_k_cu_ea44e4d4_30984cuda3std6ranges3__45__cpo4swapE:
	.zero		1
.L_10:


//--------------------- .nv.constant0._ZN7cutlass13device_kernelINS_4conv6kernel13ConvUniversalINS1_16ConvProblemShapeILNS1_8OperatorE1ELi3EEENS1_10collective14CollectiveConvINS1_47MainloopSm100TmaUmmaWarpSpecializedImplicitGemmILS5_1ELi13ELi3ELi1ELi2EN4cute5tupleIJNSA_1CILi2EEENSC_ILi1EEESE_EEEEENSB_IJNSC_ILi128EEESH_NSB_IJNSC_ILi64EEEEEEEEENS_10bfloat16_tESL_NSA_8TiledMMAINSA_8MMA_AtomIJNSA_26SM100_MMA_F16BF16_2x1SM_SSISL_SL_fLi128ELi128ELNSA_4UMMA5MajorE0ELSQ_1ELNSP_7ScaleInE0ELSR_0EEEEEENSA_6LayoutINSB_IJSE_SE_SE_EEENSB_IJNSC_ILi0EEESW_SW_EEEEENSB_IJNSA_10UnderscoreESZ_SZ_EEEEENS7_6detail27Sm100ImplicitGemmTileTraitsINSA_25SM100_TMA_2SM_LOAD_IM2COLENSA_14ComposedLayoutINSA_7SwizzleILi3ELi4ELi3EEENSA_18smem_ptr_flag_bitsILi16EEENSU_INSB_IJNSC_ILi8EEESI_EEENSB_IJSI_SE_EEEEEEEvEENS13_INSA_18SM100_TMA_2SM_LOADENS15_IS17_S19_NSU_INSB_IJSI_S1A_EEENSB_IJSE_SI_EEEEEEEvEEEENS_8epilogue10collective18CollectiveEpilogueINS1N_23Sm100TmaWarpSpecializedILi4ELi2ELi16ELb1ELb0EEEJNSB_IJSI_SH_SJ_EEENSB_IJNSU_ISI_SE_EENSU_INSB_IJNSC_ILi16EEESD_EEES1I_EEEEESL_NSB_IJNSB_IJllllEEESE_SW_EEESL_S1Z_NS1N_6fusion15FusionCallbacksIS1R_NS20_17LinearCombinationISL_fSL_fLNS_15FloatRoundStyleE2EEES1S_S1X_JEEENSA_5SM1004TMEM4LOAD26SM100_TMEM_LOAD_32dp32b16xENSA_20SM90_TMA_LOAD_IM2COLENS15_INS16_ILi1ELi4ELi3EEES19_NSU_INSB_IJS1A_S1U_EEENSB_IJS1U_SE_EEEEEEENSA_39AutoVectorizingCopyWithAssumedAlignmentILi128EEENSA_21SM90_TMA_STORE_IM2COLES2F_S2H_S2H_EEEvvEEEEvNT_6ParamsE --------------------------
	.section	.nv.constant0._ZN7cutlass13device_kernelINS_4conv6kernel13ConvUniversalINS1_16ConvProblemShapeILNS1_8OperatorE1ELi3EEENS1_10collective14CollectiveConvINS1_47MainloopSm100TmaUmmaWarpSpecializedImplicitGemmILS5_1ELi13ELi3ELi1ELi2EN4cute5tupleIJNSA_1CILi2EEENSC_ILi1EEESE_EEEEENSB_IJNSC_ILi128EEESH_NSB_IJNSC_ILi64EEEEEEEEENS_10bfloat16_tESL_NSA_8TiledMMAINSA_8MMA_AtomIJNSA_26SM100_MMA_F16BF16_2x1SM_SSISL_SL_fLi128ELi128ELNSA_4UMMA5MajorE0ELSQ_1ELNSP_7ScaleInE0ELSR_0EEEEEENSA_6LayoutINSB_IJSE_SE_SE_EEENSB_IJNSC_ILi0EEESW_SW_EEEEENSB_IJNSA_10UnderscoreESZ_SZ_EEEEENS7_6detail27Sm100ImplicitGemmTileTraitsINSA_25SM100_TMA_2SM_LOAD_IM2COLENSA_14ComposedLayoutINSA_7SwizzleILi3ELi4ELi3EEENSA_18smem_ptr_flag_bitsILi16EEENSU_INSB_IJNSC_ILi8EEESI_EEENSB_IJSI_SE_EEEEEEEvEENS13_INSA_18SM100_TMA_2SM_LOADENS15_IS17_S19_NSU_INSB_IJSI_S1A_EEENSB_IJSE_SI_EEEEEEEvEEEENS_8epilogue10collective18CollectiveEpilogueINS1N_23Sm100TmaWarpSpecializedILi4ELi2ELi16ELb1ELb0EEEJNSB_IJSI_SH_SJ_EEENSB_IJNSU_ISI_SE_EENSU_INSB_IJNSC_ILi16EEESD_EEES1I_EEEEESL_NSB_IJNSB_IJllllEEESE_SW_EEESL_S1Z_NS1N_6fusion15FusionCallbacksIS1R_NS20_17LinearCombinationISL_fSL_fLNS_15FloatRoundStyleE2EEES1S_S1X_JEEENSA_5SM1004TMEM4LOAD26SM100_TMEM_LOAD_32dp32b16xENSA_20SM90_TMA_LOAD_IM2COLENS15_INS16_ILi1ELi4ELi3EEES19_NSU_INSB_IJS1A_S1U_EEENSB_IJS1U_SE_EEEEEEENSA_39AutoVectorizingCopyWithAssumedAlignmentILi128EEENSA_21SM90_TMA_STORE_IM2COLES2F_S2H_S2H_EEEvvEEEEvNT_6ParamsE,"a",@progbits
	.sectionflags	@""
	.align	4
.nv.constant0._ZN7cutlass13device_kernelINS_4conv6kernel13ConvUniversalINS1_16ConvProblemShapeILNS1_8OperatorE1ELi3EEENS1_10collective14CollectiveConvINS1_47MainloopSm100TmaUmmaWarpSpecializedImplicitGemmILS5_1ELi13ELi3ELi1ELi2EN4cute5tupleIJNSA_1CILi2EEENSC_ILi1EEESE_EEEEENSB_IJNSC_ILi128EEESH_NSB_IJNSC_ILi64EEEEEEEEENS_10bfloat16_tESL_NSA_8TiledMMAINSA_8MMA_AtomIJNSA_26SM100_MMA_F16BF16_2x1SM_SSISL_SL_fLi128ELi128ELNSA_4UMMA5MajorE0ELSQ_1ELNSP_7ScaleInE0ELSR_0EEEEEENSA_6LayoutINSB_IJSE_SE_SE_EEENSB_IJNSC_ILi0EEESW_SW_EEEEENSB_IJNSA_10UnderscoreESZ_SZ_EEEEENS7_6detail27Sm100ImplicitGemmTileTraitsINSA_25SM100_TMA_2SM_LOAD_IM2COLENSA_14ComposedLayoutINSA_7SwizzleILi3ELi4ELi3EEENSA_18smem_ptr_flag_bitsILi16EEENSU_INSB_IJNSC_ILi8EEESI_EEENSB_IJSI_SE_EEEEEEEvEENS13_INSA_18SM100_TMA_2SM_LOADENS15_IS17_S19_NSU_INSB_IJSI_S1A_EEENSB_IJSE_SI_EEEEEEEvEEEENS_8epilogue10collective18CollectiveEpilogueINS1N_23Sm100TmaWarpSpecializedILi4ELi2ELi16ELb1ELb0EEEJNSB_IJSI_SH_SJ_EEENSB_IJNSU_ISI_SE_EENSU_INSB_IJNSC_ILi16EEESD_EEES1I_EEEEESL_NSB_IJNSB_IJllllEEESE_SW_EEESL_S1Z_NS1N_6fusion15FusionCallbacksIS1R_NS20_17LinearCombinationISL_fSL_fLNS_15FloatRoundStyleE2EEES1S_S1X_JEEENSA_5SM1004TMEM4LOAD26SM100_TMEM_LOAD_32dp32b16xENSA_20SM90_TMA_LOAD_IM2COLENS15_INS16_ILi1ELi4ELi3EEES19_NSU_INSB_IJS1A_S1U_EEENSB_IJS1U_SE_EEEEEEENSA_39AutoVectorizingCopyWithAssumedAlignmentILi128EEENSA_21SM90_TMA_STORE_IM2COLES2F_S2H_S2H_EEEvvEEEEvNT_6ParamsE:
	.zero		3200


//--------------------- SYMBOLS --------------------------

	.type		.nv.reservedSmem.offset0,@object
	.size		.nv.reservedSmem.offset0,0x4
	.type		.nv.reservedSmem.cap,@object
	.size		.nv.reservedSmem.cap,0x4
	.type		__assertfail,@function
